def matmul_kernel(
    a_ptr,
    b_ptr,
    c_ptr,
    M,
    N,
    K,
    stride_am,
    stride_ak,
    stride_bk,
    stride_bn,
    stride_cm,
    stride_cn,
    BLOCK_M: tl.constexpr,
    BLOCK_N: tl.constexpr,
    BLOCK_K: tl.constexpr,
    GROUP_M: tl.constexpr,
):
    pid = tl.program_id(axis=0)
    num_pid_m = tl.cdiv(M, BLOCK_M)
    num_pid_n = tl.cdiv(N, BLOCK_N)
    num_pid_in_group = GROUP_M * num_pid_n
    group_id = pid // num_pid_in_group
    first_pid_m = group_id * GROUP_M
    group_size_m = min(num_pid_m - first_pid_m, GROUP_M)
    pid_m = first_pid_m + ((pid % num_pid_in_group) % group_size_m)
    pid_n = (pid % num_pid_in_group) // group_size_m

    offs_am = (pid_m * BLOCK_M + tl.arange(0, BLOCK_M)) % M
    offs_bn = (pid_n * BLOCK_N + tl.arange(0, BLOCK_N)) % N
    offs_k = tl.arange(0, BLOCK_K)
    a_ptrs = a_ptr + offs_am[:, None] * stride_am + offs_k[None, :] * stride_ak
    b_ptrs = b_ptr + offs_k[:, None] * stride_bk + offs_bn[None, :] * stride_bn

    acc = tl.zeros((BLOCK_M, BLOCK_N), dtype=tl.float32)
    for kk in range(0, tl.cdiv(K, BLOCK_K)):
        a = tl.load(a_ptrs, mask=offs_k[None, :] < K - kk * BLOCK_K, other=0.0)
        b = tl.load(b_ptrs, mask=offs_k[:, None] < K - kk * BLOCK_K, other=0.0)
        acc = tl.dot(a, b, acc)
        a_ptrs += BLOCK_K * stride_ak
        b_ptrs += BLOCK_K * stride_bk

    c = acc.to(c_ptr.dtype.element_ty)
    offs_cm = pid_m * BLOCK_M + tl.arange(0, BLOCK_M)
    offs_cn = pid_n * BLOCK_N + tl.arange(0, BLOCK_N)
    c_ptrs = c_ptr + offs_cm[:, None] * stride_cm + offs_cn[None, :] * stride_cn
    mask = (offs_cm[:, None] < M) & (offs_cn[None, :] < N)
    tl.store(c_ptrs, c, mask=mask)

# config = {"BLOCK_K": 64, "BLOCK_M": 128, "BLOCK_N": 256, "GROUP_M": 8, "arch": "sm_90", "dtype": "fp16", "num_ctas": 1, "num_stages": 3, "num_warps": 8}
# arch = sm_90


// ===== COMPILED SASS (sm_90a) =====

	.target	sm_90a

	.elftype	@"ET_EXEC"


//--------------------- .note.nv.tkinfo           --------------------------
	.section	.note.nv.tkinfo,"",@"SHT_NOTE"
	.sectionflags	@"SHF_NOTE_NV_TKINFO"
	.tkinfo
        /*0018*/ 	.word	0x00000002
        /*0030*/ 	.string	""
        /*0030*/ 	.string	"ptxas"
        /*0030*/ 	.string	"Cuda compilation tools, release 13.0, V13.0.88"
        /*0030*/ 	.string	"Build cuda_13.0.r13.0/compiler.36424714_0"
        /*0030*/ 	.string	"-v  -suppress-debug-info  -lineinfo  -arch sm_90a "



//--------------------- .note.nv.cuinfo           --------------------------
	.section	.note.nv.cuinfo,"",@"SHT_NOTE"
	.sectionflags	@"SHF_NOTE_NV_CUINFO"
        /*0018*/ 	.short	0x0002
        /*001a*/ 	.short	0x005a
        /*001c*/ 	.short	0x0082
	.zero		2


//--------------------- .nv.info                  --------------------------
	.section	.nv.info,"",@"SHT_CUDA_INFO"
	.align	4


	//----- nvinfo : EIATTR_REGCOUNT
	.align		4
        /*0000*/ 	.byte	0x04, 0x2f
        /*0002*/ 	.short	(.L_1 - .L_0)
	.align		4
.L_0:
        /*0004*/ 	.word	index@(matmul_kernel)
        /*0008*/ 	.word	0x000000ff


	//----- nvinfo : EIATTR_FRAME_SIZE
	.align		4
.L_1:
        /*000c*/ 	.byte	0x04, 0x11
        /*000e*/ 	.short	(.L_3 - .L_2)
	.align		4
.L_2:
        /*0010*/ 	.word	index@(matmul_kernel)
        /*0014*/ 	.word	0x000001a8


	//----- nvinfo : EIATTR_MIN_STACK_SIZE
	.align		4
.L_3:
        /*0018*/ 	.byte	0x04, 0x12
        /*001a*/ 	.short	(.L_5 - .L_4)
	.align		4
.L_4:
        /*001c*/ 	.word	index@(matmul_kernel)
        /*0020*/ 	.word	0x000001a8
.L_5:


//--------------------- .nv.compat                --------------------------
	.section	.nv.compat,"",@"SHT_CUDA_COMPAT_INFO"
	.align	4
        /*0000*/ 	.byte	0x02, 0x09, 0x01, 0x00, 0x02, 0x02, 0x04, 0x00, 0x02, 0x05, 0x05, 0x00, 0x03, 0x07, 0x01, 0x01
        /*0010*/ 	.byte	0x02, 0x03, 0x00, 0x00, 0x02, 0x06, 0x01, 0x00, 0x04, 0x0b, 0x08, 0x00, 0x00, 0x00, 0x00, 0x00
        /*0020*/ 	.byte	0x00, 0x00, 0x00, 0x00


//--------------------- .nv.info.matmul_kernel    --------------------------
	.section	.nv.info.matmul_kernel,"",@"SHT_CUDA_INFO"
	.sectionflags	@""
	.align	4


	//----- nvinfo : EIATTR_CUDA_API_VERSION
	.align		4
        /*0000*/ 	.byte	0x04, 0x37
        /*0002*/ 	.short	(.L_7 - .L_6)
.L_6:
        /*0004*/ 	.word	0x00000082


	//----- nvinfo : EIATTR_KPARAM_INFO
	.align		4
.L_7:
        /*0008*/ 	.byte	0x04, 0x17
        /*000a*/ 	.short	(.L_9 - .L_8)
.L_8:
        /*000c*/ 	.word	0x00000000
        /*0010*/ 	.short	0x000d
        /*0012*/ 	.short	0x0048
        /*0014*/ 	.byte	0x00, 0xf4, 0x21, 0x00


	//----- nvinfo : EIATTR_KPARAM_INFO
	.align		4
.L_9:
        /*0018*/ 	.byte	0x04, 0x17
        /*001a*/ 	.short	(.L_11 - .L_10)
.L_10:
        /*001c*/ 	.word	0x00000000
        /*0020*/ 	.short	0x000c
        /*0022*/ 	.short	0x0040
        /*0024*/ 	.byte	0x00, 0xf4, 0x21, 0x00


	//----- nvinfo : EIATTR_KPARAM_INFO
	.align		4
.L_11:
        /*0028*/ 	.byte	0x04, 0x17
        /*002a*/ 	.short	(.L_13 - .L_12)
.L_12:
        /*002c*/ 	.word	0x00000000
        /*0030*/ 	.short	0x000b
        /*0032*/ 	.short	0x0038
        /*0034*/ 	.byte	0x00, 0xf0, 0x11, 0x00


	//----- nvinfo : EIATTR_KPARAM_INFO
	.align		4
.L_13:
        /*0038*/ 	.byte	0x04, 0x17
        /*003a*/ 	.short	(.L_15 - .L_14)
.L_14:
        /*003c*/ 	.word	0x00000000
        /*0040*/ 	.short	0x000a
        /*0042*/ 	.short	0x0034
        /*0044*/ 	.byte	0x00, 0xf0, 0x11, 0x00


	//----- nvinfo : EIATTR_KPARAM_INFO
	.align		4
.L_15:
        /*0048*/ 	.byte	0x04, 0x17
        /*004a*/ 	.short	(.L_17 - .L_16)
.L_16:
        /*004c*/ 	.word	0x00000000
        /*0050*/ 	.short	0x0009
        /*0052*/ 	.short	0x0030
        /*0054*/ 	.byte	0x00, 0xf0, 0x11, 0x00


	//----- nvinfo : EIATTR_KPARAM_INFO
	.align		4
.L_17:
        /*0058*/ 	.byte	0x04, 0x17
        /*005a*/ 	.short	(.L_19 - .L_18)
.L_18:
        /*005c*/ 	.word	0x00000000
        /*0060*/ 	.short	0x0008
        /*0062*/ 	.short	0x002c
        /*0064*/ 	.byte	0x00, 0xf0, 0x11, 0x00


	//----- nvinfo : EIATTR_KPARAM_INFO
	.align		4
.L_19:
        /*0068*/ 	.byte	0x04, 0x17
        /*006a*/ 	.short	(.L_21 - .L_20)
.L_20:
        /*006c*/ 	.word	0x00000000
        /*0070*/ 	.short	0x0007
        /*0072*/ 	.short	0x0028
        /*0074*/ 	.byte	0x00, 0xf0, 0x11, 0x00


	//----- nvinfo : EIATTR_KPARAM_INFO
	.align		4
.L_21:
        /*0078*/ 	.byte	0x04, 0x17
        /*007a*/ 	.short	(.L_23 - .L_22)
.L_22:
        /*007c*/ 	.word	0x00000000
        /*0080*/ 	.short	0x0006
        /*0082*/ 	.short	0x0024
        /*0084*/ 	.byte	0x00, 0xf0, 0x11, 0x00


	//----- nvinfo : EIATTR_KPARAM_INFO
	.align		4
.L_23:
        /*0088*/ 	.byte	0x04, 0x17
        /*008a*/ 	.short	(.L_25 - .L_24)
.L_24:
        /*008c*/ 	.word	0x00000000
        /*0090*/ 	.short	0x0005
        /*0092*/ 	.short	0x0020
        /*0094*/ 	.byte	0x00, 0xf0, 0x11, 0x00


	//----- nvinfo : EIATTR_KPARAM_INFO
	.align		4
.L_25:
        /*0098*/ 	.byte	0x04, 0x17
        /*009a*/ 	.short	(.L_27 - .L_26)
.L_26:
        /*009c*/ 	.word	0x00000000
        /*00a0*/ 	.short	0x0004
        /*00a2*/ 	.short	0x001c
        /*00a4*/ 	.byte	0x00, 0xf0, 0x11, 0x00


	//----- nvinfo : EIATTR_KPARAM_INFO
	.align		4
.L_27:
        /*00a8*/ 	.byte	0x04, 0x17
        /*00aa*/ 	.short	(.L_29 - .L_28)
.L_28:
        /*00ac*/ 	.word	0x00000000
        /*00b0*/ 	.short	0x0003
        /*00b2*/ 	.short	0x0018
        /*00b4*/ 	.byte	0x00, 0xf0, 0x11, 0x00


	//----- nvinfo : EIATTR_KPARAM_INFO
	.align		4
.L_29:
        /*00b8*/ 	.byte	0x04, 0x17
        /*00ba*/ 	.short	(.L_31 - .L_30)
.L_30:
        /*00bc*/ 	.word	0x00000000
        /*00c0*/ 	.short	0x0002
        /*00c2*/ 	.short	0x0010
        /*00c4*/ 	.byte	0x00, 0xf4, 0x21, 0x00


	//----- nvinfo : EIATTR_KPARAM_INFO
	.align		4
.L_31:
        /*00c8*/ 	.byte	0x04, 0x17
        /*00ca*/ 	.short	(.L_33 - .L_32)
.L_32:
        /*00cc*/ 	.word	0x00000000
        /*00d0*/ 	.short	0x0001
        /*00d2*/ 	.short	0x0008
        /*00d4*/ 	.byte	0x00, 0xf4, 0x21, 0x00


	//----- nvinfo : EIATTR_KPARAM_INFO
	.align		4
.L_33:
        /*00d8*/ 	.byte	0x04, 0x17
        /*00da*/ 	.short	(.L_35 - .L_34)
.L_34:
        /*00dc*/ 	.word	0x00000000
        /*00e0*/ 	.short	0x0000
        /*00e2*/ 	.short	0x0000
        /*00e4*/ 	.byte	0x00, 0xf4, 0x21, 0x00


	//----- nvinfo : EIATTR_SPARSE_MMA_MASK
	.align		4
.L_35:
        /*00e8*/ 	.byte	0x03, 0x50
        /*00ea*/ 	.short	0x0000


	//----- nvinfo : EIATTR_MAXREG_COUNT
	.align		4
        /*00ec*/ 	.byte	0x03, 0x1b
        /*00ee*/ 	.short	0x00ff


	//----- nvinfo : EIATTR_NUM_BARRIERS
	.align		4
        /*00f0*/ 	.byte	0x02, 0x4c
        /*00f2*/ 	.byte	0x01
	.zero		1


	//----- nvinfo : EIATTR_ANNOTATIONS
	.align		4
        /*00f4*/ 	.byte	0x04, 0x55
        /*00f6*/ 	.short	(.L_37 - .L_36)


	//   ....[0]....
.L_36:
        /*00f8*/ 	.word	0x00000001
        /*00fc*/ 	.byte	0x40, 0x07, 0x00, 0x00, 0x01, 0x00, 0x00, 0x00, 0x40, 0x43, 0x00, 0x00, 0x01, 0x00, 0x00, 0x00
        /* <DEDUP_REMOVED lines=133> */
        /*095c*/ 	.byte	0xc0, 0xa5, 0x00, 0x00


	//----- nvinfo : EIATTR_MERCURY_ISA_VERSION
	.align		4
.L_37:
        /*0960*/ 	.byte	0x03, 0x5f
        /*0962*/ 	.short	0x0101


	//----- nvinfo : EIATTR_EXIT_INSTR_OFFSETS
	.align		4
        /*0964*/ 	.byte	0x04, 0x1c
        /*0966*/ 	.short	(.L_39 - .L_38)


	//   ....[0]....
.L_38:
        /*0968*/ 	.word	0x0000e9a0


	//   ....[1]....
        /*096c*/ 	.word	0x0000e9d0


	//----- nvinfo : EIATTR_REQNTID
	.align		4
.L_39:
        /*0970*/ 	.byte	0x04, 0x10
        /*0972*/ 	.short	(.L_41 - .L_40)
.L_40:
        /*0974*/ 	.word	0x00000100
        /*0978*/ 	.word	0x00000001
        /*097c*/ 	.word	0x00000001


	//----- nvinfo : EIATTR_CBANK_PARAM_SIZE
	.align		4
.L_41:
        /*0980*/ 	.byte	0x03, 0x19
        /*0982*/ 	.short	0x0050


	//----- nvinfo : EIATTR_PARAM_CBANK
	.align		4
        /*0984*/ 	.byte	0x04, 0x0a
        /*0986*/ 	.short	(.L_43 - .L_42)
	.align		4
.L_42:
        /*0988*/ 	.word	index@(.nv.constant0.matmul_kernel)
        /*098c*/ 	.short	0x0210
        /*098e*/ 	.short	0x0050


	//----- nvinfo : EIATTR_SW_WAR
	.align		4
.L_43:
        /*0990*/ 	.byte	0x04, 0x36
        /*0992*/ 	.short	(.L_45 - .L_44)
.L_44:
        /*0994*/ 	.word	0x00000008
.L_45:


//--------------------- .nv.callgraph             --------------------------
	.section	.nv.callgraph,"",@"SHT_CUDA_CALLGRAPH"
	.align	4
	.sectionentsize	8
	.align		4
        /*0000*/ 	.word	0x00000000
	.align		4
        /*0004*/ 	.word	0xffffffff
	.align		4
        /*0008*/ 	.word	0x00000000
	.align		4
        /*000c*/ 	.word	0xfffffffe
	.align		4
        /*0010*/ 	.word	0x00000000
	.align		4
        /*0014*/ 	.word	0xfffffffd
	.align		4
        /*0018*/ 	.word	0x00000000
	.align		4
        /*001c*/ 	.word	0xfffffffc


//--------------------- .text.matmul_kernel       --------------------------
	.section	.text.matmul_kernel,"ax",@progbits
	.align	128
        .global         matmul_kernel
        .type           matmul_kernel,@function
        .size           matmul_kernel,(.L_x_3 - matmul_kernel)
        .other          matmul_kernel,@"STO_CUDA_ENTRY STV_DEFAULT"
matmul_kernel:
.text.matmul_kernel:
[----:B------:R-:W0:Y:S08]  /*0000*/  LDC R1, c[0x0][0x28] ;  /* 0x00000a00ff017b82 */ /* 0x000e300000000800 */
[----:B------:R-:W1:Y:S01]  /*0010*/  LDC.64 R40, c[0x0][0x228] ;  /* 0x00008a00ff287b82 */ /* 0x000e620000000a00 */
[----:B------:R-:W2:Y:S01]  /*0020*/  S2R R5, SR_CTAID.X ;  /* 0x0000000000057919 */ /* 0x000ea20000002500 */
[----:B0-----:R-:W-:Y:S01]  /*0030*/  VIADD R1, R1, 0xfffffe58 ;  /* 0xfffffe5801017836 */ /* 0x001fe20000000000 */
[----:B------:R-:W-:Y:S01]  /*0040*/  UMOV UR4, 0x400 ;  /* 0x0000040000047882 */ /* 0x000fe20000000000 */
[----:B------:R-:W-:Y:S01]  /*0050*/  ULDC.64 UR18, c[0x0][0x208] ;  /* 0x0000820000127ab9 */ /* 0x000fe20000000a00 */
[----:B------:R-:W0:Y:S01]  /*0060*/  S2R R177, SR_TID.X ;  /* 0x0000000000b17919 */ /* 0x000e220000002100 */
[----:B------:R-:W-:-:S02]  /*0070*/  CS2R R68, SRZ ;  /* 0x0000000000447805 */ /* 0x000fc4000001ff00 */
[----:B------:R-:W-:Y:S01]  /*0080*/  CS2R R70, SRZ ;  /* 0x0000000000467805 */ /* 0x000fe2000001ff00 */
[----:B------:R-:W3:Y:S01]  /*0090*/  LDC R167, c[0x0][0x230] ;  /* 0x00008c00ffa77b82 */ /* 0x000ee20000000800 */
[----:B------:R-:W-:Y:S02]  /*00a0*/  CS2R R60, SRZ ;  /* 0x00000000003c7805 */ /* 0x000fe4000001ff00 */
[----:B------:R-:W-:Y:S02]  /*00b0*/  CS2R R62, SRZ ;  /* 0x00000000003e7805 */ /* 0x000fe4000001ff00 */
[----:B------:R-:W-:Y:S02]  /*00c0*/  CS2R R44, SRZ ;  /* 0x00000000002c7805 */ /* 0x000fe4000001ff00 */
[----:B------:R-:W-:Y:S02]  /*00d0*/  CS2R R46, SRZ ;  /* 0x00000000002e7805 */ /* 0x000fe4000001ff00 */
[----:B------:R-:W-:-:S02]  /*00e0*/  CS2R R48, SRZ ;  /* 0x0000000000307805 */ /* 0x000fc4000001ff00 */
[----:B------:R-:W-:Y:S02]  /*00f0*/  CS2R R50, SRZ ;  /* 0x0000000000327805 */ /* 0x000fe4000001ff00 */
[----:B------:R-:W-:Y:S01]  /*0100*/  CS2R R56, SRZ ;  /* 0x0000000000387805 */ /* 0x000fe2000001ff00 */
[----:B------:R-:W4:Y:S01]  /*0110*/  S2UR UR16, SR_CgaCtaId ;  /* 0x00000000001079c3 */ /* 0x000f220000008800 */
[----:B------:R-:W-:Y:S02]  /*0120*/  CS2R R58, SRZ ;  /* 0x00000000003a7805 */ /* 0x000fe4000001ff00 */
[----:B------:R-:W-:Y:S02]  /*0130*/  CS2R R64, SRZ ;  /* 0x0000000000407805 */ /* 0x000fe4000001ff00 */
[----:B------:R-:W-:Y:S02]  /*0140*/  CS2R R66, SRZ ;  /* 0x0000000000427805 */ /* 0x000fe4000001ff00 */
[----:B------:R-:W-:-:S02]  /*0150*/  CS2R R72, SRZ ;  /* 0x0000000000487805 */ /* 0x000fc4000001ff00 */
[----:B------:R-:W-:Y:S02]  /*0160*/  CS2R R74, SRZ ;  /* 0x00000000004a7805 */ /* 0x000fe4000001ff00 */
[----:B------:R-:W-:Y:S02]  /*0170*/  CS2R R80, SRZ ;  /* 0x0000000000507805 */ /* 0x000fe4000001ff00 */
[----:B------:R-:W-:Y:S01]  /*0180*/  CS2R R82, SRZ ;  /* 0x0000000000527805 */ /* 0x000fe2000001ff00 */
[----:B-1----:R-:W-:Y:S01]  /*0190*/  VIADD R0, R41, 0xff ;  /* 0x000000ff29007836 */ /* 0x002fe20000000000 */
[----:B------:R-:W-:Y:S02]  /*01a0*/  CS2R R88, SRZ ;  /* 0x0000000000587805 */ /* 0x000fe4000001ff00 */
[----:B------:R-:W-:Y:S02]  /*01b0*/  CS2R R90, SRZ ;  /* 0x00000000005a7805 */ /* 0x000fe4000001ff00 */
[----:B------:R-:W-:-:S02]  /*01c0*/  CS2R R96, SRZ ;  /* 0x0000000000607805 */ /* 0x000fc4000001ff00 */
[----:B------:R-:W-:Y:S02]  /*01d0*/  CS2R R98, SRZ ;  /* 0x0000000000627805 */ /* 0x000fe4000001ff00 */
[----:B------:R-:W-:Y:S02]  /*01e0*/  SHF.R.S32.HI R3, RZ, 0x1f, R0 ;  /* 0x0000001fff037819 */ /* 0x000fe40000011400 */
[----:B------:R-:W-:Y:S02]  /*01f0*/  CS2R R104, SRZ ;  /* 0x0000000000687805 */ /* 0x000fe4000001ff00 */
[----:B------:R-:W-:Y:S01]  /*0200*/  CS2R R106, SRZ ;  /* 0x00000000006a7805 */ /* 0x000fe2000001ff00 */
[----:B---3--:R-:W-:Y:S01]  /*0210*/  VIADD R167, R167, 0x3f ;  /* 0x0000003fa7a77836 */ /* 0x008fe20000000000 */
[----:B------:R-:W-:Y:S02]  /*0220*/  LEA.HI R3, R3, R0, RZ, 0x8 ;  /* 0x0000000003037211 */ /* 0x000fe400078f40ff */
[----:B------:R-:W-:-:S02]  /*0230*/  CS2R R112, SRZ ;  /* 0x0000000000707805 */ /* 0x000fc4000001ff00 */
[----:B--2---:R-:W-:Y:S02]  /*0240*/  IABS R8, R5 ;  /* 0x0000000500087213 */ /* 0x004fe40000000000 */
[----:B------:R-:W-:Y:S02]  /*0250*/  CS2R R114, SRZ ;  /* 0x0000000000727805 */ /* 0x000fe4000001ff00 */
[----:B------:R-:W-:Y:S02]  /*0260*/  SHF.R.S32.HI R3, RZ, 0x8, R3 ;  /* 0x00000008ff037819 */ /* 0x000fe40000011403 */
[----:B------:R-:W-:Y:S02]  /*0270*/  CS2R R120, SRZ ;  /* 0x0000000000787805 */ /* 0x000fe4000001ff00 */
[----:B0-----:R-:W-:Y:S01]  /*0280*/  SHF.R.U32.HI R130, RZ, 0x7, R177 ;  /* 0x00000007ff827819 */ /* 0x001fe200000116b1 */
[----:B----4-:R-:W-:Y:S01]  /*0290*/  ULEA UR16, UR16, UR4, 0x18 ;  /* 0x0000000410107291 */ /* 0x010fe2000f8ec03f */
[----:B------:R-:W-:Y:S01]  /*02a0*/  CS2R R122, SRZ ;  /* 0x00000000007a7805 */ /* 0x000fe2000001ff00 */
[----:B------:R-:W-:Y:S01]  /*02b0*/  IMAD.SHL.U32 R4, R3, 0x8, RZ ;  /* 0x0000000803047824 */ /* 0x000fe200078e00ff */
[----:B------:R-:W-:-:S02]  /*02c0*/  CS2R R132, SRZ ;  /* 0x0000000000847805 */ /* 0x000fc4000001ff00 */
[----:B------:R-:W-:Y:S02]  /*02d0*/  CS2R R134, SRZ ;  /* 0x0000000000867805 */ /* 0x000fe4000001ff00 */
[----:B------:R-:W-:Y:S02]  /*02e0*/  CS2R R136, SRZ ;  /* 0x0000000000887805 */ /* 0x000fe4000001ff00 */
[----:B------:R-:W-:Y:S02]  /*02f0*/  CS2R R138, SRZ ;  /* 0x00000000008a7805 */ /* 0x000fe4000001ff00 */
[-C--:B------:R-:W-:Y:S02]  /*0300*/  IABS R7, R4.reuse ;  /* 0x0000000400077213 */ /* 0x080fe40000000000 */
[----:B------:R-:W-:Y:S02]  /*0310*/  CS2R R144, SRZ ;  /* 0x0000000000907805 */ /* 0x000fe4000001ff00 */
[----:B------:R-:W-:-:S02]  /*0320*/  IABS R10, R4 ;  /* 0x00000004000a7213 */ /* 0x000fc40000000000 */
[----:B------:R-:W-:Y:S01]  /*0330*/  CS2R R146, SRZ ;  /* 0x0000000000927805 */ /* 0x000fe2000001ff00 */
[----:B------:R-:W0:Y:S01]  /*0340*/  I2F.RP R0, R7 ;  /* 0x0000000700007306 */ /* 0x000e220000209400 */
[----:B------:R-:W-:-:S07]  /*0350*/  SGXT.U32 R130, R130, 0x1 ;  /* 0x000000018282781a */ /* 0x000fce0000000000 */
[----:B0-----:R-:W0:Y:S02]  /*0360*/  MUFU.RCP R0, R0 ;  /* 0x0000000000007308 */ /* 0x001e240000001000 */
[----:B0-----:R-:W-:Y:S02]  /*0370*/  VIADD R2, R0, 0xffffffe ;  /* 0x0ffffffe00027836 */ /* 0x001fe40000000000 */
[----:B------:R-:W-:-:S04]  /*0380*/  IMAD.MOV R0, RZ, RZ, -R10 ;  /* 0x000000ffff007224 */ /* 0x000fc800078e0a0a */
[----:B------:R0:W1:Y:S02]  /*0390*/  F2I.FTZ.U32.TRUNC.NTZ R3, R2 ;  /* 0x0000000200037305 */ /* 0x000064000021f000 */
[----:B0-----:R-:W-:Y:S02]  /*03a0*/  IMAD.MOV.U32 R2, RZ, RZ, RZ ;  /* 0x000000ffff027224 */ /* 0x001fe400078e00ff */
[----:B-1----:R-:W-:-:S04]  /*03b0*/  IMAD.MOV R6, RZ, RZ, -R3 ;  /* 0x000000ffff067224 */ /* 0x002fc800078e0a03 */
[----:B------:R-:W-:Y:S02]  /*03c0*/  IMAD R9, R6, R7, RZ ;  /* 0x0000000706097224 */ /* 0x000fe400078e02ff */
[----:B------:R-:W-:Y:S02]  /*03d0*/  IMAD.MOV.U32 R6, RZ, RZ, R8 ;  /* 0x000000ffff067224 */ /* 0x000fe400078e0008 */
[----:B------:R-:W-:-:S06]  /*03e0*/  IMAD.HI.U32 R3, R3, R9, R2 ;  /* 0x0000000903037227 */ /* 0x000fcc00078e0002 */
[----:B------:R-:W-:-:S04]  /*03f0*/  IMAD.HI.U32 R3, R3, R6, RZ ;  /* 0x0000000603037227 */ /* 0x000fc800078e00ff */
[----:B------:R-:W-:-:S05]  /*0400*/  IMAD R0, R3, R0, R6 ;  /* 0x0000000003007224 */ /* 0x000fca00078e0206 */
[----:B------:R-:W-:-:S13]  /*0410*/  ISETP.GT.U32.AND P1, PT, R7, R0, PT ;  /* 0x000000000700720c */ /* 0x000fda0003f24070 */
[----:B------:R-:W-:Y:S02]  /*0420*/  @!P1 IMAD.IADD R0, R0, 0x1, -R7 ;  /* 0x0000000100009824 */ /* 0x000fe400078e0a07 */
[----:B------:R-:W-:Y:S01]  /*0430*/  @!P1 VIADD R3, R3, 0x1 ;  /* 0x0000000103039836 */ /* 0x000fe20000000000 */
[----:B------:R-:W-:Y:S02]  /*0440*/  ISETP.NE.AND P1, PT, R4, RZ, PT ;  /* 0x000000ff0400720c */ /* 0x000fe40003f25270 */
[----:B------:R-:W-:Y:S02]  /*0450*/  ISETP.GE.U32.AND P0, PT, R0, R7, PT ;  /* 0x000000070000720c */ /* 0x000fe40003f06070 */
[----:B------:R-:W-:-:S04]  /*0460*/  LOP3.LUT R0, R5, R4, RZ, 0x3c, !PT ;  /* 0x0000000405007212 */ /* 0x000fc800078e3cff */
[----:B------:R-:W-:Y:S01]  /*0470*/  ISETP.GE.AND P2, PT, R0, RZ, PT ;  /* 0x000000ff0000720c */ /* 0x000fe20003f46270 */
[----:B------:R-:W-:-:S06]  /*0480*/  VIADD R0, R40, 0x7f ;  /* 0x0000007f28007836 */ /* 0x000fcc0000000000 */
[----:B------:R-:W-:-:S04]  /*0490*/  @P0 VIADD R3, R3, 0x1 ;  /* 0x0000000103030836 */ /* 0x000fc80000000000 */
[----:B------:R-:W-:Y:S01]  /*04a0*/  IMAD.MOV.U32 R2, RZ, RZ, R3 ;  /* 0x000000ffff027224 */ /* 0x000fe200078e0003 */
[----:B------:R-:W-:-:S03]  /*04b0*/  SHF.R.S32.HI R3, RZ, 0x1f, R0 ;  /* 0x0000001fff037819 */ /* 0x000fc60000011400 */
[----:B------:R-:W-:Y:S01]  /*04c0*/  @!P2 IMAD.MOV R2, RZ, RZ, -R2 ;  /* 0x000000ffff02a224 */ /* 0x000fe200078e0a02 */
[----:B------:R-:W-:Y:S02]  /*04d0*/  @!P1 LOP3.LUT R2, RZ, R4, RZ, 0x33, !PT ;  /* 0x00000004ff029212 */ /* 0x000fe400078e33ff */
[----:B------:R-:W-:-:S03]  /*04e0*/  LEA.HI R3, R3, R0, RZ, 0x7 ;  /* 0x0000000003037211 */ /* 0x000fc600078f38ff */
[----:B------:R-:W-:Y:S02]  /*04f0*/  IMAD.SHL.U32 R6, R2, 0x8, RZ ;  /* 0x0000000802067824 */ /* 0x000fe400078e00ff */
[----:B------:R-:W-:-:S03]  /*0500*/  IMAD.MOV R2, RZ, RZ, -R2 ;  /* 0x000000ffff027224 */ /* 0x000fc600078e0a02 */
[----:B------:R-:W-:Y:S01]  /*0510*/  LEA.HI.SX32 R3, R3, -R6, 0x19 ;  /* 0x8000000603037211 */ /* 0x000fe200078fcaff */
[----:B------:R-:W-:-:S03]  /*0520*/  IMAD R4, R4, R2, R5 ;  /* 0x0000000204047224 */ /* 0x000fc600078e0205 */
[----:B------:R-:W-:Y:S02]  /*0530*/  VIMNMX R11, R3, 0x8, PT ;  /* 0x00000008030b7848 */ /* 0x000fe40003fe0100 */
[----:B------:R-:W-:Y:S02]  /*0540*/  IABS R9, R4 ;  /* 0x0000000400097213 */ /* 0x000fe40000000000 */
[----:B------:R-:W-:-:S04]  /*0550*/  IABS R7, R11 ;  /* 0x0000000b00077213 */ /* 0x000fc80000000000 */
[----:B------:R-:W0:Y:S08]  /*0560*/  I2F.RP R0, R7 ;  /* 0x0000000700007306 */ /* 0x000e300000209400 */
[----:B0-----:R-:W0:Y:S02]  /*0570*/  MUFU.RCP R0, R0 ;  /* 0x0000000000007308 */ /* 0x001e240000001000 */
[----:B0-----:R-:W-:-:S06]  /*0580*/  VIADD R3, R0, 0xffffffe ;  /* 0x0ffffffe00037836 */ /* 0x001fcc0000000000 */
[----:B------:R-:W0:Y:S02]  /*0590*/  F2I.FTZ.U32.TRUNC.NTZ R3, R3 ;  /* 0x0000000300037305 */ /* 0x000e24000021f000 */
[----:B0-----:R-:W-:-:S04]  /*05a0*/  IMAD.MOV R8, RZ, RZ, -R3 ;  /* 0x000000ffff087224 */ /* 0x001fc800078e0a03 */
[----:B------:R-:W-:Y:S01]  /*05b0*/  IMAD.MOV.U32 R2, RZ, RZ, R8 ;  /* 0x000000ffff027224 */ /* 0x000fe200078e0008 */
[----:B------:R-:W-:-:S03]  /*05c0*/  IABS R8, R11 ;  /* 0x0000000b00087213 */ /* 0x000fc60000000000 */
[----:B------:R-:W-:Y:S02]  /*05d0*/  IMAD R5, R2, R7, RZ ;  /* 0x0000000702057224 */ /* 0x000fe400078e02ff */
[----:B------:R-:W-:Y:S02]  /*05e0*/  IMAD.MOV.U32 R2, RZ, RZ, RZ ;  /* 0x000000ffff027224 */ /* 0x000fe400078e00ff */
[----:B------:R-:W-:Y:S02]  /*05f0*/  IMAD.MOV R0, RZ, RZ, -R8 ;  /* 0x000000ffff007224 */ /* 0x000fe400078e0a08 */
[----:B------:R-:W-:Y:S01]  /*0600*/  IMAD.HI.U32 R2, R3, R5, R2 ;  /* 0x0000000503027227 */ /* 0x000fe200078e0002 */
[----:B------:R-:W-:-:S05]  /*0610*/  LOP3.LUT R3, R177, 0x7f, RZ, 0xc0, !PT ;  /* 0x0000007fb1037812 */ /* 0x000fca00078ec0ff */
        /* <DEDUP_REMOVED lines=8> */
[----:B------:R-:W-:-:S07]  /*06a0*/  ISETP.GE.AND P2, PT, R0, RZ, PT ;  /* 0x000000ff0000720c */ /* 0x000fce0003f46270 */
[----:B------:R-:W-:Y:S01]  /*06b0*/  @P0 VIADD R2, R2, 0x1 ;  /* 0x0000000102020836 */ /* 0x000fe20000000000 */
[----:B------:R-:W-:-:S05]  /*06c0*/  ISETP.GE.AND P0, PT, R167, 0x40, PT ;  /* 0x00000040a700780c */ /* 0x000fca0003f06270 */
[----:B------:R-:W-:Y:S01]  /*06d0*/  @!P2 IMAD.MOV R2, RZ, RZ, -R2 ;  /* 0x000000ffff02a224 */ /* 0x000fe200078e0a02 */
[----:B------:R-:W-:-:S05]  /*06e0*/  @!P1 LOP3.LUT R2, RZ, R11, RZ, 0x33, !PT ;  /* 0x0000000bff029212 */ /* 0x000fca00078e33ff */
[----:B------:R-:W-:-:S04]  /*06f0*/  IMAD.MOV R0, RZ, RZ, -R2 ;  /* 0x000000ffff007224 */ /* 0x000fc800078e0a02 */
[----:B------:R-:W-:-:S04]  /*0700*/  IMAD R0, R11, R0, R4 ;  /* 0x000000000b007224 */ /* 0x000fc800078e0204 */
[----:B------:R-:W-:-:S04]  /*0710*/  IMAD.IADD R0, R6, 0x1, R0 ;  /* 0x0000000106007824 */ /* 0x000fc800078e0200 */
[----:B------:R-:W-:Y:S02]  /*0720*/  IMAD R17, R0, 0x80, R3 ;  /* 0x0000008000117824 */ /* 0x000fe400078e0203 */
[----:B------:R-:W-:-:S03]  /*0730*/  IMAD.SHL.U32 R0, R2, 0x100, RZ ;  /* 0x0000010002007824 */ /* 0x000fc600078e00ff */
[----:B------:R0:W-:Y:S01]  /*0740*/  STL [R1+0xdc], R17 ;  /* 0x0000dc1101007387 */ /* 0x0001e20000100800 */
[----:B------:R-:W-:Y:S05]  /*0750*/  @!P0 BRA `(.L_x_0) ;  /* 0x0000009c00888947 */ /* 0x000fea0003800000 */
[----:B------:R-:W-:Y:S01]  /*0760*/  IABS R9, R40 ;  /* 0x0000002800097213 */ /* 0x000fe20000000000 */
[----:B------:R-:W-:Y:S01]  /*0770*/  ULDC UR4, c[0x0][0x234] ;  /* 0x00008d0000047ab9 */ /* 0x000fe20000000800 */
[----:B------:R-:W-:Y:S01]  /*0780*/  IABS R3, R41 ;  /* 0x0000002900037213 */ /* 0x000fe20000000000 */
[----:B------:R-:W-:Y:S01]  /*0790*/  ULDC.64 UR6, c[0x0][0x210] ;  /* 0x0000840000067ab9 */ /* 0x000fe20000000a00 */
[----:B------:R-:W1:Y:S01]  /*07a0*/  I2F.RP R8, R9 ;  /* 0x0000000900087306 */ /* 0x000e620000209400 */
[----:B------:R-:W2:Y:S01]  /*07b0*/  LDC R147, c[0x0][0x238] ;  /* 0x00008e00ff937b82 */ /* 0x000ea20000000800 */
[----:B------:R-:W-:Y:S01]  /*07c0*/  LOP3.LUT R178, R177, 0x3f, RZ, 0xc0, !PT ;  /* 0x0000003fb1b27812 */ /* 0x000fe200078ec0ff */
[----:B------:R-:W-:Y:S01]  /*07d0*/  USHF.R.U32.HI UR14, URZ, 0x4, UR16 ;  /* 0x000000043f0e7899 */ /* 0x000fe20008011610 */
[----:B------:R-:W-:Y:S02]  /*07e0*/  LOP3.LUT R141, R130, 0x3e, RZ, 0xfc, !PT ;  /* 0x0000003e828d7812 */ /* 0x000fe400078efcff */
[----:B------:R-:W-:-:S02]  /*07f0*/  CS2R R100, SRZ ;  /* 0x0000000000647805 */ /* 0x000fc4000001ff00 */
[C---:B------:R-:W-:Y:S01]  /*0800*/  LOP3.LUT R138, R130.reuse, 0x38, RZ, 0xfc, !PT ;  /* 0x00000038828a7812 */ /* 0x040fe200078efcff */
[----:B------:R-:W-:Y:S01]  /*0810*/  USGXT.U32 UR14, UR14, 0xe ;  /* 0x0000000e0e0e789a */ /* 0x000fe20008000000 */
[----:B------:R-:W3:Y:S01]  /*0820*/  I2F.RP R2, R3 ;  /* 0x0000000300027306 */ /* 0x000ee20000209400 */
[C---:B------:R-:W-:Y:S02]  /*0830*/  LOP3.LUT R135, R130.reuse, 0x32, RZ, 0xfc, !PT ;  /* 0x0000003282877812 */ /* 0x040fe400078efcff */
[----:B------:R-:W-:Y:S02]  /*0840*/  CS2R R102, SRZ ;  /* 0x0000000000667805 */ /* 0x000fe4000001ff00 */
[C---:B------:R-:W-:Y:S02]  /*0850*/  LOP3.LUT R132, R130.reuse, 0x2c, RZ, 0xfc, !PT ;  /* 0x0000002c82847812 */ /* 0x040fe400078efcff */
[----:B------:R-:W-:Y:S02]  /*0860*/  CS2R R104, SRZ ;  /* 0x0000000000687805 */ /* 0x000fe4000001ff00 */
[----:B------:R-:W-:-:S02]  /*0870*/  LOP3.LUT R143, R130, 0x26, RZ, 0xfc, !PT ;  /* 0x00000026828f7812 */ /* 0x000fc400078efcff */
[----:B------:R-:W-:Y:S02]  /*0880*/  CS2R R106, SRZ ;  /* 0x00000000006a7805 */ /* 0x000fe4000001ff00 */
[C---:B------:R-:W-:Y:S01]  /*0890*/  LOP3.LUT R146, R130.reuse, 0x20, RZ, 0xfc, !PT ;  /* 0x0000002082927812 */ /* 0x040fe200078efcff */
[----:B-1----:R-:W1:Y:S01]  /*08a0*/  MUFU.RCP R8, R8 ;  /* 0x0000000800087308 */ /* 0x002e620000001000 */
[C---:B------:R-:W-:Y:S02]  /*08b0*/  LOP3.LUT R169, R130.reuse, 0x10, RZ, 0xfc, !PT ;  /* 0x0000001082a97812 */ /* 0x040fe400078efcff */
[----:B------:R-:W-:Y:S02]  /*08c0*/  CS2R R108, SRZ ;  /* 0x00000000006c7805 */ /* 0x000fe4000001ff00 */
[----:B------:R-:W-:Y:S02]  /*08d0*/  LOP3.LUT R150, R130, 0x1a, RZ, 0xfc, !PT ;  /* 0x0000001a82967812 */ /* 0x000fe400078efcff */
[----:B------:R-:W-:-:S02]  /*08e0*/  CS2R R110, SRZ ;  /* 0x00000000006e7805 */ /* 0x000fc4000001ff00 */
[C---:B------:R-:W-:Y:S02]  /*08f0*/  LOP3.LUT R172, R130.reuse, 0xa, RZ, 0xfc, !PT ;  /* 0x0000000a82ac7812 */ /* 0x040fe400078efcff */
[----:B------:R-:W-:Y:S02]  /*0900*/  CS2R R112, SRZ ;  /* 0x0000000000707805 */ /* 0x000fe4000001ff00 */
[C---:B------:R-:W-:Y:S01]  /*0910*/  LOP3.LUT R171, R130.reuse, 0xc, RZ, 0xfc, !PT ;  /* 0x0000000c82ab7812 */ /* 0x040fe200078efcff */
[----:B---3--:R-:W3:Y:S01]  /*0920*/  MUFU.RCP R2, R2 ;  /* 0x0000000200027308 */ /* 0x008ee20000001000 */
[-C--:B--2---:R-:W-:Y:S01]  /*0930*/  IMAD R179, R141, R147.reuse, RZ ;  /* 0x000000938db37224 */ /* 0x084fe200078e02ff */
[----:B------:R-:W-:Y:S01]  /*0940*/  LOP3.LUT R140, R130, 0x3c, RZ, 0xfc, !PT ;  /* 0x0000003c828c7812 */ /* 0x000fe200078efcff */
[-C--:B------:R-:W-:Y:S01]  /*0950*/  IMAD R179, R138, R147.reuse, RZ ;  /* 0x000000938ab37224 */ /* 0x080fe200078e02ff */
[C---:B------:R-:W-:Y:S01]  /*0960*/  LOP3.LUT R174, R130.reuse, 0x6, RZ, 0xfc, !PT ;  /* 0x0000000682ae7812 */ /* 0x040fe200078efcff */
[-C--:B------:R-:W-:Y:S01]  /*0970*/  IMAD R179, R135, R147.reuse, RZ ;  /* 0x0000009387b37224 */ /* 0x080fe200078e02ff */
[----:B------:R-:W-:Y:S01]  /*0980*/  LOP3.LUT R139, R130, 0x3a, RZ, 0xfc, !PT ;  /* 0x0000003a828b7812 */ /* 0x000fe200078efcff */
[-C--:B------:R-:W-:Y:S01]  /*0990*/  IMAD R179, R132, R147.reuse, RZ ;  /* 0x0000009384b37224 */ /* 0x080fe200078e02ff */
[----:B------:R-:W-:Y:S01]  /*09a0*/  LOP3.LUT R137, R130, 0x36, RZ, 0xfc, !PT ;  /* 0x0000003682897812 */ /* 0x000fe200078efcff */
[----:B-1----:R-:W-:Y:S01]  /*09b0*/  VIADD R4, R8, 0xffffffe ;  /* 0x0ffffffe08047836 */ /* 0x002fe20000000000 */
[C---:B------:R-:W-:Y:S01]  /*09c0*/  LOP3.LUT R136, R130.reuse, 0x34, RZ, 0xfc, !PT ;  /* 0x0000003482887812 */ /* 0x040fe200078efcff */
[-C--:B------:R-:W-:Y:S01]  /*09d0*/  IMAD R179, R143, R147.reuse, RZ ;  /* 0x000000938fb37224 */ /* 0x080fe200078e02ff */
[----:B------:R-:W-:Y:S01]  /*09e0*/  LOP3.LUT R134, R130, 0x30, RZ, 0xfc, !PT ;  /* 0x0000003082867812 */ /* 0x000fe200078efcff */
[----:B------:R1:W2:Y:S01]  /*09f0*/  F2I.FTZ.U32.TRUNC.NTZ R5, R4 ;  /* 0x0000000400057305 */ /* 0x0002a2000021f000 */
[-C--:B------:R-:W-:Y:S01]  /*0a00*/  IMAD R179, R146, R147.reuse, RZ ;  /* 0x0000009392b37224 */ /* 0x080fe200078e02ff */
[----:B------:R-:W-:Y:S01]  /*0a10*/  LOP3.LUT R133, R130, 0x2e, RZ, 0xfc, !PT ;  /* 0x0000002e82857812 */ /* 0x000fe200078efcff */
[-C--:B------:R-:W-:Y:S01]  /*0a20*/  IMAD R179, R150, R147.reuse, RZ ;  /* 0x0000009396b37224 */ /* 0x080fe200078e02ff */
[----:B------:R-:W-:Y:S01]  /*0a30*/  LOP3.LUT R131, R130, 0x2a, RZ, 0xfc, !PT ;  /* 0x0000002a82837812 */ /* 0x000fe200078efcff */
[----:B---3--:R-:W-:Y:S01]  /*0a40*/  VIADD R6, R2, 0xffffffe ;  /* 0x0ffffffe02067836 */ /* 0x008fe20000000000 */
[----:B------:R-:W-:Y:S01]  /*0a50*/  LOP3.LUT R142, R130, 0x28, RZ, 0xfc, !PT ;  /* 0x00000028828e7812 */ /* 0x000fe200078efcff */
[-C--:B------:R-:W-:Y:S01]  /*0a60*/  IMAD R180, R140, R147.reuse, RZ ;  /* 0x000000938cb47224 */ /* 0x080fe200078e02ff */
[C---:B------:R-:W-:Y:S01]  /*0a70*/  LOP3.LUT R144, R130.reuse, 0x24, RZ, 0xfc, !PT ;  /* 0x0000002482907812 */ /* 0x040fe200078efcff */
[----:B------:R3:W4:Y:S01]  /*0a80*/  F2I.FTZ.U32.TRUNC.NTZ R7, R6 ;  /* 0x0000000600077305 */ /* 0x000722000021f000 */
[----:B-1----:R-:W-:Y:S01]  /*0a90*/  IMAD.MOV.U32 R4, RZ, RZ, RZ ;  /* 0x000000ffff047224 */ /* 0x002fe200078e00ff */
[C---:B------:R-:W-:Y:S01]  /*0aa0*/  LOP3.LUT R170, R130.reuse, 0xe, RZ, 0xfc, !PT ;  /* 0x0000000e82aa7812 */ /* 0x040fe200078efcff */
[-C--:B------:R-:W-:Y:S01]  /*0ab0*/  IMAD R181, R139, R147.reuse, RZ ;  /* 0x000000938bb57224 */ /* 0x080fe200078e02ff */
[C---:B------:R-:W-:Y:S01]  /*0ac0*/  LOP3.LUT R145, R130.reuse, 0x22, RZ, 0xfc, !PT ;  /* 0x0000002282917812 */ /* 0x040fe200078efcff */
[----:B------:R-:W-:Y:S01]  /*0ad0*/  IMAD R180, R137, R147, RZ ;  /* 0x0000009389b47224 */ /* 0x000fe200078e02ff */
[C---:B------:R-:W-:Y:S01]  /*0ae0*/  LOP3.LUT R148, R130.reuse, 0x1e, RZ, 0xfc, !PT ;  /* 0x0000001e82947812 */ /* 0x040fe200078efcff */
[--C-:B--2---:R-:W-:Y:S01]  /*0af0*/  IMAD.MOV R10, RZ, RZ, -R5.reuse ;  /* 0x000000ffff0a7224 */ /* 0x104fe200078e0a05 */
[C---:B------:R-:W-:Y:S01]  /*0b00*/  LOP3.LUT R173, R130.reuse, 0x8, RZ, 0xfc, !PT ;  /* 0x0000000882ad7812 */ /* 0x040fe200078efcff */
[----:B---3--:R-:W-:Y:S01]  /*0b10*/  IMAD.MOV.U32 R6, RZ, RZ, RZ ;  /* 0x000000ffff067224 */ /* 0x008fe200078e00ff */
[----:B------:R-:W-:Y:S01]  /*0b20*/  LOP3.LUT R149, R130, 0x1c, RZ, 0xfc, !PT ;  /* 0x0000001c82957812 */ /* 0x000fe200078efcff */
[----:B------:R-:W-:Y:S01]  /*0b30*/  IMAD R11, R10, R9, RZ ;  /* 0x000000090a0b7224 */ /* 0x000fe200078e02ff */
[----:B------:R-:W-:Y:S01]  /*0b40*/  IABS R10, R17 ;  /* 0x00000011000a7213 */ /* 0x000fe20000000000 */
[----:B------:R-:W-:Y:S01]  /*0b50*/  IMAD R181, R136, R147, RZ ;  /* 0x0000009388b57224 */ /* 0x000fe200078e02ff */
[----:B------:R-:W-:Y:S01]  /*0b60*/  LOP3.LUT R151, R130, 0x18, RZ, 0xfc, !PT ;  /* 0x0000001882977812 */ /* 0x000fe200078efcff */
[----:B------:R-:W-:Y:S01]  /*0b70*/  IMAD.HI.U32 R8, R5, R11, R4 ;  /* 0x0000000b05087227 */ /* 0x000fe200078e0004 */
[----:B------:R-:W-:-:S02]  /*0b80*/  SHF.R.U32.HI R5, RZ, 0x6, R177 ;  /* 0x00000006ff057819 */ /* 0x000fc400000116b1 */
[----:B------:R-:W-:Y:S02]  /*0b90*/  CS2R R114, SRZ ;  /* 0x0000000000727805 */ /* 0x000fe4000001ff00 */
[----:B------:R-:W-:Y:S01]  /*0ba0*/  LOP3.LUT R175, R130, 0x4, RZ, 0xfc, !PT ;  /* 0x0000000482af7812 */ /* 0x000fe200078efcff */
[--C-:B----4-:R-:W-:Y:S01]  /*0bb0*/  IMAD.MOV R2, RZ, RZ, -R7.reuse ;  /* 0x000000ffff027224 */ /* 0x110fe200078e0a07 */
[----:B------:R-:W-:Y:S01]  /*0bc0*/  SGXT.U32 R5, R5, 0x2 ;  /* 0x000000020505781a */ /* 0x000fe20000000000 */
[----:B------:R-:W-:Y:S01]  /*0bd0*/  IMAD.HI.U32 R8, R8, R10, RZ ;  /* 0x0000000a08087227 */ /* 0x000fe200078e00ff */
[----:B------:R-:W-:Y:S02]  /*0be0*/  LOP3.LUT R176, R130, 0x2, RZ, 0xfc, !PT ;  /* 0x0000000282b07812 */ /* 0x000fe400078efcff */
[----:B------:R-:W-:Y:S02]  /*0bf0*/  CS2R R116, SRZ ;  /* 0x0000000000747805 */ /* 0x000fe4000001ff00 */
[----:B------:R-:W-:Y:S01]  /*0c00*/  LOP3.LUT R4, R0, R5, RZ, 0xfc, !PT ;  /* 0x0000000500047212 */ /* 0x000fe200078efcff */
[----:B------:R-:W-:Y:S01]  /*0c10*/  IMAD.MOV R8, RZ, RZ, -R8 ;  /* 0x000000ffff087224 */ /* 0x000fe200078e0a08 */
[----:B------:R-:W-:Y:S01]  /*0c20*/  CS2R R118, SRZ ;  /* 0x0000000000767805 */ /* 0x000fe2000001ff00 */
[----:B------:R-:W-:Y:S01]  /*0c30*/  IMAD R5, R2, R3, RZ ;  /* 0x0000000302057224 */ /* 0x000fe200078e02ff */
[C---:B------:R-:W-:Y:S01]  /*0c40*/  LOP3.LUT R11, R4.reuse, 0xfc, RZ, 0xfc, !PT ;  /* 0x000000fc040b7812 */ /* 0x040fe200078efcff */
[----:B------:R-:W-:Y:S01]  /*0c50*/  IMAD R10, R9, R8, R10 ;  /* 0x00000008090a7224 */ /* 0x000fe200078e020a */
[----:B------:R-:W-:Y:S01]  /*0c60*/  LOP3.LUT R13, R4, 0xf8, RZ, 0xfc, !PT ;  /* 0x000000f8040d7812 */ /* 0x000fe200078efcff */
[----:B------:R-:W-:Y:S01]  /*0c70*/  IMAD.HI.U32 R5, R7, R5, R6 ;  /* 0x0000000507057227 */ /* 0x000fe200078e0006 */
[----:B------:R-:W-:-:S02]  /*0c80*/  IABS R8, R11 ;  /* 0x0000000b00087213 */ /* 0x000fc40000000000 */
[----:B------:R-:W-:Y:S02]  /*0c90*/  CS2R R120, SRZ ;  /* 0x0000000000787805 */ /* 0x000fe4000001ff00 */
[----:B------:R-:W-:Y:S01]  /*0ca0*/  IABS R12, R13 ;  /* 0x0000000d000c7213 */ /* 0x000fe20000000000 */
[----:B------:R-:W-:Y:S01]  /*0cb0*/  IMAD R180, R134, R147, RZ ;  /* 0x0000009386b47224 */ /* 0x000fe200078e02ff */
[----:B------:R-:W-:Y:S01]  /*0cc0*/  ISETP.GT.U32.AND P0, PT, R9, R10, PT ;  /* 0x0000000a0900720c */ /* 0x000fe20003f04070 */
[C---:B------:R-:W-:Y:S01]  /*0cd0*/  IMAD.HI.U32 R2, R5.reuse, R8, RZ ;  /* 0x0000000805027227 */ /* 0x040fe200078e00ff */
[C---:B------:R-:W-:Y:S02]  /*0ce0*/  LOP3.LUT R15, R4.reuse, 0xf4, RZ, 0xfc, !PT ;  /* 0x000000f4040f7812 */ /* 0x040fe400078efcff */
[----:B------:R-:W-:Y:S02]  /*0cf0*/  CS2R R122, SRZ ;  /* 0x00000000007a7805 */ /* 0x000fe4000001ff00 */
[----:B------:R-:W-:Y:S01]  /*0d00*/  LOP3.LUT R16, R4, 0xf0, RZ, 0xfc, !PT ;  /* 0x000000f004107812 */ /* 0x000fe200078efcff */
[----:B------:R-:W-:Y:S01]  /*0d10*/  IMAD.HI.U32 R6, R5, R12, RZ ;  /* 0x0000000c05067227 */ /* 0x000fe200078e00ff */
[----:B------:R-:W-:-:S02]  /*0d20*/  IABS R14, R15 ;  /* 0x0000000f000e7213 */ /* 0x000fc40000000000 */
[----:B------:R-:W-:Y:S02]  /*0d30*/  CS2R R124, SRZ ;  /* 0x00000000007c7805 */ /* 0x000fe4000001ff00 */
[----:B------:R-:W-:Y:S01]  /*0d40*/  ISETP.GE.AND P4, PT, R11, RZ, PT ;  /* 0x000000ff0b00720c */ /* 0x000fe20003f86270 */
[----:B------:R-:W-:Y:S01]  /*0d50*/  IMAD.MOV R2, RZ, RZ, -R2 ;  /* 0x000000ffff027224 */ /* 0x000fe200078e0a02 */
[C---:B------:R-:W-:Y:S01]  /*0d60*/  LOP3.LUT R11, R4.reuse, 0xec, RZ, 0xfc, !PT ;  /* 0x000000ec040b7812 */ /* 0x040fe200078efcff */
[----:B------:R-:W-:Y:S01]  /*0d70*/  IMAD.MOV R7, RZ, RZ, -R6 ;  /* 0x000000ffff077224 */ /* 0x000fe200078e0a06 */
[----:B------:R-:W-:Y:S01]  /*0d80*/  LOP3.LUT R21, R4, 0xdc, RZ, 0xfc, !PT ;  /* 0x000000dc04157812 */ /* 0x000fe200078efcff */
[----:B------:R-:W-:Y:S01]  /*0d90*/  IMAD R6, R3, R2, R8 ;  /* 0x0000000203067224 */ /* 0x000fe200078e0208 */
[----:B------:R-:W-:Y:S01]  /*0da0*/  SHF.R.S32.HI R2, RZ, 0x1f, R167 ;  /* 0x0000001fff027819 */ /* 0x000fe200000114a7 */
[----:B------:R-:W-:Y:S01]  /*0db0*/  @!P0 IMAD.IADD R10, R10, 0x1, -R9 ;  /* 0x000000010a0a8824 */ /* 0x000fe200078e0a09 */
[----:B------:R-:W-:Y:S01]  /*0dc0*/  ISETP.GE.AND P0, PT, R17, RZ, PT ;  /* 0x000000ff1100720c */ /* 0x000fe20003f06270 */
[C---:B------:R-:W-:Y:S01]  /*0dd0*/  IMAD R7, R3.reuse, R7, R12 ;  /* 0x0000000703077224 */ /* 0x040fe200078e020c */
[----:B------:R-:W-:Y:S01]  /*0de0*/  ISETP.GT.U32.AND P1, PT, R3, R6, PT ;  /* 0x000000060300720c */ /* 0x000fe20003f24070 */
[----:B------:R-:W-:Y:S01]  /*0df0*/  IMAD.HI.U32 R8, R5, R14, RZ ;  /* 0x0000000e05087227 */ /* 0x000fe200078e00ff */
[----:B------:R-:W-:-:S02]  /*0e00*/  ISETP.GT.U32.AND P2, PT, R9, R10, PT ;  /* 0x0000000a0900720c */ /* 0x000fc40003f44070 */
[----:B------:R-:W-:Y:S02]  /*0e10*/  CS2R R126, SRZ ;  /* 0x00000000007e7805 */ /* 0x000fe4000001ff00 */
[----:B------:R-:W-:Y:S01]  /*0e20*/  IABS R12, R16 ;  /* 0x00000010000c7213 */ /* 0x000fe20000000000 */
[----:B------:R-:W-:Y:S01]  /*0e30*/  IMAD.MOV R8, RZ, RZ, -R8 ;  /* 0x000000ffff087224 */ /* 0x000fe200078e0a08 */
[----:B------:R-:W-:Y:S01]  /*0e40*/  ISETP.GT.U32.AND P3, PT, R3, R7, PT ;  /* 0x000000070300720c */ /* 0x000fe20003f64070 */
[----:B------:R-:W-:Y:S01]  /*0e50*/  IMAD R181, R133, R147, RZ ;  /* 0x0000009385b57224 */ /* 0x000fe200078e02ff */
[----:B------:R-:W-:Y:S01]  /*0e60*/  LEA.HI R167, R2, R167, RZ, 0x6 ;  /* 0x000000a702a77211 */ /* 0x000fe200078f30ff */
[----:B------:R-:W-:Y:S01]  /*0e70*/  IMAD R8, R3, R8, R14 ;  /* 0x0000000803087224 */ /* 0x000fe200078e020e */
[----:B------:R-:W-:Y:S01]  /*0e80*/  IABS R14, R11 ;  /* 0x0000000b000e7213 */ /* 0x000fe20000000000 */
[----:B------:R-:W-:Y:S01]  /*0e90*/  IMAD R180, R131, R147, RZ ;  /* 0x0000009383b47224 */ /* 0x000fe200078e02ff */
[----:B------:R-:W-:Y:S01]  /*0ea0*/  IABS R20, R21 ;  /* 0x0000001500147213 */ /* 0x000fe20000000000 */
[----:B------:R-:W-:Y:S01]  /*0eb0*/  @!P1 IMAD.IADD R6, R6, 0x1, -R3 ;  /* 0x0000000106069824 */ /* 0x000fe200078e0a03 */
[----:B------:R-:W-:Y:S01]  /*0ec0*/  ISETP.GT.U32.AND P1, PT, R3, R8, PT ;  /* 0x000000080300720c */ /* 0x000fe20003f24070 */
[----:B------:R-:W-:Y:S01]  /*0ed0*/  @!P2 IMAD.IADD R10, R10, 0x1, -R9 ;  /* 0x000000010a0aa824 */ /* 0x000fe200078e0a09 */
[----:B------:R-:W-:Y:S01]  /*0ee0*/  ISETP.NE.AND P2, PT, R40, RZ, PT ;  /* 0x000000ff2800720c */ /* 0x000fe20003f45270 */
[----:B------:R-:W-:Y:S01]  /*0ef0*/  IMAD.HI.U32 R9, R5, R12, RZ ;  /* 0x0000000c05097227 */ /* 0x000fe200078e00ff */
[----:B------:R-:W-:-:S02]  /*0f00*/  ISETP.GT.U32.AND P6, PT, R3, R6, PT ;  /* 0x000000060300720c */ /* 0x000fc40003fc4070 */
[----:B------:R-:W-:Y:S02]  /*0f10*/  CS2R R128, SRZ ;  /* 0x0000000000807805 */ /* 0x000fe4000001ff00 */
[C---:B0-----:R-:W-:Y:S01]  /*0f20*/  LOP3.LUT R17, R4.reuse, 0xe4, RZ, 0xfc, !PT ;  /* 0x000000e404117812 */ /* 0x041fe200078efcff */
[----:B------:R-:W-:Y:S01]  /*0f30*/  IMAD.MOV R9, RZ, RZ, -R9 ;  /* 0x000000ffff097224 */ /* 0x000fe200078e0a09 */
[C---:B------:R-:W-:Y:S01]  /*0f40*/  LOP3.LUT R19, R4.reuse, 0xe0, RZ, 0xfc, !PT ;  /* 0x000000e004137812 */ /* 0x040fe200078efcff */
[--C-:B------:R-:W-:Y:S01]  /*0f50*/  @!P3 IMAD.IADD R7, R7, 0x1, -R3.reuse ;  /* 0x000000010707b824 */ /* 0x100fe200078e0a03 */
[----:B------:R-:W-:Y:S01]  /*0f60*/  ISETP.GE.AND P3, PT, R15, RZ, PT ;  /* 0x000000ff0f00720c */ /* 0x000fe20003f66270 */
[C---:B------:R-:W-:Y:S01]  /*0f70*/  IMAD R9, R3.reuse, R9, R12 ;  /* 0x0000000903097224 */ /* 0x040fe200078e020c */
[----:B------:R-:W-:Y:S01]  /*0f80*/  LOP3.LUT R15, R4, 0xe8, RZ, 0xfc, !PT ;  /* 0x000000e8040f7812 */ /* 0x000fe200078efcff */
[--C-:B------:R-:W-:Y:S01]  /*0f90*/  @!P1 IMAD.IADD R8, R8, 0x1, -R3.reuse ;  /* 0x0000000108089824 */ /* 0x100fe200078e0a03 */
[C---:B------:R-:W-:Y:S01]  /*0fa0*/  ISETP.GT.U32.AND P5, PT, R3.reuse, R7, PT ;  /* 0x000000070300720c */ /* 0x040fe20003fa4070 */
[----:B------:R-:W-:Y:S01]  /*0fb0*/  IMAD.MOV.U32 R2, RZ, RZ, R10 ;  /* 0x000000ffff027224 */ /* 0x000fe200078e000a */
[----:B------:R-:W-:Y:S01]  /*0fc0*/  IABS R12, R15 ;  /* 0x0000000f000c7213 */ /* 0x000fe20000000000 */
[----:B------:R-:W-:Y:S01]  /*0fd0*/  @!P6 IMAD.IADD R6, R6, 0x1, -R3 ;  /* 0x000000010606e824 */ /* 0x000fe200078e0a03 */
[----:B------:R-:W-:Y:S01]  /*0fe0*/  ISETP.GT.U32.AND P6, PT, R3, R9, PT ;  /* 0x000000090300720c */ /* 0x000fe20003fc4070 */
[----:B------:R-:W-:Y:S01]  /*0ff0*/  IMAD.HI.U32 R10, R5, R14, RZ ;  /* 0x0000000e050a7227 */ /* 0x000fe200078e00ff */
[----:B------:R-:W-:-:S02]  /*1000*/  ISETP.GT.U32.AND P1, PT, R3, R8, PT ;  /* 0x000000080300720c */ /* 0x000fc40003f24070 */
[----:B------:R-:W-:Y:S02]  /*1010*/  CS2R R132, SRZ ;  /* 0x0000000000847805 */ /* 0x000fe4000001ff00 */
[----:B------:R-:W-:Y:S01]  /*1020*/  IABS R18, R19 ;  /* 0x0000001300127213 */ /* 0x000fe20000000000 */
[----:B------:R-:W-:Y:S01]  /*1030*/  IMAD.MOV R10, RZ, RZ, -R10 ;  /* 0x000000ffff0a7224 */ /* 0x000fe200078e0a0a */
[----:B------:R-:W-:Y:S01]  /*1040*/  LOP3.LUT R22, R4, 0xd8, RZ, 0xfc, !PT ;  /* 0x000000d804167812 */ /* 0x000fe200078efcff */
[----:B------:R-:W-:Y:S01]  /*1050*/  @!P0 IMAD.MOV R2, RZ, RZ, -R2 ;  /* 0x000000ffff028224 */ /* 0x000fe200078e0a02 */
[----:B------:R-:W-:Y:S01]  /*1060*/  @!P2 LOP3.LUT R2, RZ, R40, RZ, 0x33, !PT ;  /* 0x00000028ff02a212 */ /* 0x000fe200078e33ff */
[----:B------:R-:W-:Y:S01]  /*1070*/  @!P5 IMAD.IADD R7, R7, 0x1, -R3 ;  /* 0x000000010707d824 */ /* 0x000fe200078e0a03 */
[----:B------:R-:W-:Y:S01]  /*1080*/  ISETP.GE.AND P5, PT, R11, RZ, PT ;  /* 0x000000ff0b00720c */ /* 0x000fe20003fa6270 */
[----:B------:R-:W-:Y:S01]  /*1090*/  IMAD.HI.U32 R11, R5, R12, RZ ;  /* 0x0000000c050b7227 */ /* 0x000fe200078e00ff */
[----:B------:R-:W-:-:S02]  /*10a0*/  ISETP.GE.AND P2, PT, R16, RZ, PT ;  /* 0x000000ff1000720c */ /* 0x000fc40003f46270 */
[----:B------:R-:W-:Y:S02]  /*10b0*/  CS2R R134, SRZ ;  /* 0x0000000000867805 */ /* 0x000fe4000001ff00 */
[----:B------:R-:W-:Y:S01]  /*10c0*/  IABS R16, R17 ;  /* 0x0000001100107213 */ /* 0x000fe20000000000 */
[----:B------:R-:W-:Y:S01]  /*10d0*/  @!P6 IMAD.IADD R9, R9, 0x1, -R3 ;  /* 0x000000010909e824 */ /* 0x000fe200078e0a03 */
[----:B------:R-:W-:Y:S01]  /*10e0*/  ISETP.GE.AND P0, PT, R13, RZ, PT ;  /* 0x000000ff0d00720c */ /* 0x000fe20003f06270 */
[C---:B------:R-:W-:Y:S01]  /*10f0*/  IMAD R10, R3.reuse, R10, R14 ;  /* 0x0000000a030a7224 */ /* 0x040fe200078e020e */
[----:B------:R-:W-:Y:S01]  /*1100*/  LOP3.LUT R23, R4, 0xd4, RZ, 0xfc, !PT ;  /* 0x000000d404177812 */ /* 0x000fe200078efcff */
[----:B------:R-:W-:Y:S01]  /*1110*/  IMAD.MOV R11, RZ, RZ, -R11 ;  /* 0x000000ffff0b7224 */ /* 0x000fe200078e0a0b */
[C---:B------:R-:W-:Y:S01]  /*1120*/  ISETP.GT.U32.AND P6, PT, R3.reuse, R9, PT ;  /* 0x000000090300720c */ /* 0x040fe20003fc4070 */
[----:B------:R-:W-:Y:S01]  /*1130*/  @!P1 IMAD.IADD R8, R8, 0x1, -R3 ;  /* 0x0000000108089824 */ /* 0x000fe200078e0a03 */
[C---:B------:R-:W-:Y:S01]  /*1140*/  ISETP.GT.U32.AND P1, PT, R3.reuse, R10, PT ;  /* 0x0000000a0300720c */ /* 0x040fe20003f24070 */
[----:B------:R-:W-:Y:S01]  /*1150*/  IMAD R11, R3, R11, R12 ;  /* 0x0000000b030b7224 */ /* 0x000fe200078e020c */
[C---:B------:R-:W-:Y:S01]  /*1160*/  LOP3.LUT R25, R4.reuse, 0xc4, RZ, 0xfc, !PT ;  /* 0x000000c404197812 */ /* 0x040fe200078efcff */
[----:B------:R-:W-:Y:S01]  /*1170*/  IMAD.HI.U32 R14, R5, R20, RZ ;  /* 0x00000014050e7227 */ /* 0x000fe200078e00ff */
[----:B------:R-:W-:-:S02]  /*1180*/  LOP3.LUT R29, R4, 0xb4, RZ, 0xfc, !PT ;  /* 0x000000b4041d7812 */ /* 0x000fc400078efcff */
[----:B------:R-:W-:Y:S02]  /*1190*/  CS2R R136, SRZ ;  /* 0x0000000000887805 */ /* 0x000fe4000001ff00 */
[----:B------:R-:W-:Y:S01]  /*11a0*/  IABS R26, R25 ;  /* 0x00000019001a7213 */ /* 0x000fe20000000000 */
[----:B------:R-:W-:Y:S01]  /*11b0*/  IMAD.MOV R14, RZ, RZ, -R14 ;  /* 0x000000ffff0e7224 */ /* 0x000fe200078e0a0e */
[----:B------:R-:W-:Y:S01]  /*11c0*/  IABS R30, R29 ;  /* 0x0000001d001e7213 */ /* 0x000fe20000000000 */
[----:B------:R-:W-:Y:S01]  /*11d0*/  IMAD.HI.U32 R12, R5, R16, RZ ;  /* 0x00000010050c7227 */ /* 0x000fe200078e00ff */
[C---:B------:R-:W-:Y:S02]  /*11e0*/  LOP3.LUT R27, R4.reuse, 0xb8, RZ, 0xfc, !PT ;  /* 0x000000b8041b7812 */ /* 0x040fe400078efcff */
[----:B------:R-:W-:Y:S02]  /*11f0*/  CS2R R138, SRZ ;  /* 0x00000000008a7805 */ /* 0x000fe4000001ff00 */
[----:B------:R-:W-:Y:S01]  /*1200*/  LOP3.LUT R31, R4, 0xb0, RZ, 0xfc, !PT ;  /* 0x000000b0041f7812 */ /* 0x000fe200078efcff */
[--C-:B------:R-:W-:Y:S01]  /*1210*/  @!P6 IMAD.IADD R9, R9, 0x1, -R3.reuse ;  /* 0x000000010909e824 */ /* 0x100fe200078e0a03 */
[----:B------:R-:W-:Y:S01]  /*1220*/  ISETP.GT.U32.AND P6, PT, R3, R11, PT ;  /* 0x0000000b0300720c */ /* 0x000fe20003fc4070 */
[----:B------:R-:W-:Y:S01]  /*1230*/  @!P1 IMAD.IADD R10, R10, 0x1, -R3 ;  /* 0x000000010a0a9824 */ /* 0x000fe200078e0a03 */
[----:B------:R-:W-:Y:S01]  /*1240*/  ISETP.GE.AND P1, PT, R15, RZ, PT ;  /* 0x000000ff0f00720c */ /* 0x000fe20003f26270 */
[----:B------:R-:W-:Y:S01]  /*1250*/  IMAD R14, R3, R14, R20 ;  /* 0x0000000e030e7224 */ /* 0x000fe200078e0214 */
[----:B------:R-:W-:Y:S01]  /*1260*/  IABS R28, R27 ;  /* 0x0000001b001c7213 */ /* 0x000fe20000000000 */
[----:B------:R-:W-:Y:S01]  /*1270*/  IMAD.MOV R12, RZ, RZ, -R12 ;  /* 0x000000ffff0c7224 */ /* 0x000fe200078e0a0c */
[C---:B------:R-:W-:Y:S01]  /*1280*/  LOP3.LUT R33, R4.reuse, 0xa8, RZ, 0xfc, !PT ;  /* 0x000000a804217812 */ /* 0x040fe200078efcff */
[----:B------:R-:W-:Y:S01]  /*1290*/  IMAD.HI.U32 R13, R5, R18, RZ ;  /* 0x00000012050d7227 */ /* 0x000fe200078e00ff */
[----:B------:R-:W-:-:S02]  /*12a0*/  LOP3.LUT R35, R4, 0x94, RZ, 0xfc, !PT ;  /* 0x0000009404237812 */ /* 0x000fc400078efcff */
[----:B------:R-:W-:Y:S02]  /*12b0*/  CS2R R140, SRZ ;  /* 0x00000000008c7805 */ /* 0x000fe4000001ff00 */
[C---:B------:R-:W-:Y:S01]  /*12c0*/  LOP3.LUT R37, R4.reuse, 0x90, RZ, 0xfc, !PT ;  /* 0x0000009004257812 */ /* 0x040fe200078efcff */
[----:B------:R-:W-:Y:S01]  /*12d0*/  IMAD R12, R3, R12, R16 ;  /* 0x0000000c030c7224 */ /* 0x000fe200078e0210 */
[----:B------:R-:W-:Y:S01]  /*12e0*/  IABS R16, R22 ;  /* 0x0000001600107213 */ /* 0x000fe20000000000 */
[----:B------:R-:W-:Y:S01]  /*12f0*/  @!P6 IMAD.IADD R11, R11, 0x1, -R3 ;  /* 0x000000010b0be824 */ /* 0x000fe200078e0a03 */
[C---:B------:R-:W-:Y:S01]  /*1300*/  ISETP.GT.U32.AND P6, PT, R3.reuse, R10, PT ;  /* 0x0000000a0300720c */ /* 0x040fe20003fc4070 */
[----:B------:R-:W-:Y:S01]  /*1310*/  IMAD.MOV R13, RZ, RZ, -R13 ;  /* 0x000000ffff0d7224 */ /* 0x000fe200078e0a0d */
[C---:B------:R-:W-:Y:S01]  /*1320*/  LOP3.LUT R39, R4.reuse, 0x8c, RZ, 0xfc, !PT ;  /* 0x0000008c04277812 */ /* 0x040fe200078efcff */
[----:B------:R-:W-:Y:S01]  /*1330*/  @!P0 IMAD.MOV R7, RZ, RZ, -R7 ;  /* 0x000000ffff078224 */ /* 0x000fe200078e0a07 */
[C---:B------:R-:W-:Y:S01]  /*1340*/  ISETP.GT.U32.AND P0, PT, R3.reuse, R11, PT ;  /* 0x0000000b0300720c */ /* 0x040fe20003f04070 */
[C---:B------:R-:W-:Y:S01]  /*1350*/  IMAD R13, R3.reuse, R13, R18 ;  /* 0x0000000d030d7224 */ /* 0x040fe200078e0212 */
[----:B------:R-:W-:Y:S01]  /*1360*/  IABS R18, R23 ;  /* 0x0000001700127213 */ /* 0x000fe20000000000 */
[----:B------:R-:W-:Y:S01]  /*1370*/  @!P4 IMAD.MOV R6, RZ, RZ, -R6 ;  /* 0x000000ffff06c224 */ /* 0x000fe200078e0a06 */
[----:B------:R-:W-:Y:S01]  /*1380*/  ISETP.GT.U32.AND P4, PT, R3, R12, PT ;  /* 0x0000000c0300720c */ /* 0x000fe20003f84070 */
[----:B------:R-:W-:Y:S01]  /*1390*/  IMAD.HI.U32 R15, R5, R16, RZ ;  /* 0x00000010050f7227 */ /* 0x000fe200078e00ff */
[----:B------:R-:W-:Y:S01]  /*13a0*/  IABS R38, R39 ;  /* 0x0000002700267213 */ /* 0x000fe20000000000 */
[----:B------:R-:W-:Y:S01]  /*13b0*/  UIADD3 UR24, UR16, 0x8000, URZ ;  /* 0x0000800010187890 */ /* 0x000fe2000fffe03f */
[----:B------:R-:W-:Y:S01]  /*13c0*/  LOP3.LUT R43, R4, 0x7c, RZ, 0xfc, !PT ;  /* 0x0000007c042b7812 */ /* 0x000fe200078efcff */
[----:B------:R-:W-:Y:S01]  /*13d0*/  @!P6 IMAD.IADD R10, R10, 0x1, -R3 ;  /* 0x000000010a0ae824 */ /* 0x000fe200078e0a03 */
[C---:B------:R-:W-:Y:S01]  /*13e0*/  ISETP.GT.U32.AND P6, PT, R3.reuse, R14, PT ;  /* 0x0000000e0300720c */ /* 0x040fe20003fc4070 */
[----:B------:R-:W-:Y:S01]  /*13f0*/  @!P3 IMAD.MOV R8, RZ, RZ, -R8 ;  /* 0x000000ffff08b224 */ /* 0x000fe200078e0a08 */
[----:B------:R-:W-:Y:S01]  /*1400*/  ISETP.GT.U32.AND P3, PT, R3, R13, PT ;  /* 0x0000000d0300720c */ /* 0x000fe20003f64070 */
[----:B------:R-:W-:Y:S01]  /*1410*/  IMAD.MOV R15, RZ, RZ, -R15 ;  /* 0x000000ffff0f7224 */ /* 0x000fe200078e0a0f */
[----:B------:R-:W-:Y:S01]  /*1420*/  IABS R44, R43 ;  /* 0x0000002b002c7213 */ /* 0x000fe20000000000 */
[--C-:B------:R-:W-:Y:S01]  /*1430*/  @!P0 IMAD.IADD R11, R11, 0x1, -R3.reuse ;  /* 0x000000010b0b8824 */ /* 0x100fe200078e0a03 */
[----:B------:R-:W-:Y:S01]  /*1440*/  ISETP.GE.AND P0, PT, R19, RZ, PT ;  /* 0x000000ff1300720c */ /* 0x000fe20003f06270 */
[----:B------:R-:W-:Y:S01]  /*1450*/  IMAD R15, R3, R15, R16 ;  /* 0x0000000f030f7224 */ /* 0x000fe200078e0210 */
[C---:B------:R-:W-:Y:S01]  /*1460*/  LOP3.LUT R19, R4.reuse, 0xd0, RZ, 0xfc, !PT ;  /* 0x000000d004137812 */ /* 0x040fe200078efcff */
[----:B------:R-:W-:Y:S01]  /*1470*/  IMAD.HI.U32 R16, R5, R18, RZ ;  /* 0x0000001205107227 */ /* 0x000fe200078e00ff */
[----:B------:R-:W-:Y:S01]  /*1480*/  LOP3.LUT R45, R4, 0x74, RZ, 0xfc, !PT ;  /* 0x00000074042d7812 */ /* 0x000fe200078efcff */
[----:B------:R-:W-:Y:S01]  /*1490*/  ULDC UR17, c[0x0][0x230] ;  /* 0x00008c0000117ab9 */ /* 0x000fe20000000800 */
[----:B------:R-:W-:Y:S01]  /*14a0*/  IABS R20, R19 ;  /* 0x0000001300147213 */ /* 0x000fe20000000000 */
[--C-:B------:R-:W-:Y:S01]  /*14b0*/  @!P6 IMAD.IADD R14, R14, 0x1, -R3.reuse ;  /* 0x000000010e0ee824 */ /* 0x100fe200078e0a03 */
[----:B------:R-:W-:Y:S01]  /*14c0*/  IABS R46, R45 ;  /* 0x0000002d002e7213 */ /* 0x000fe20000000000 */
[--C-:B------:R-:W-:Y:S01]  /*14d0*/  @!P4 IMAD.IADD R12, R12, 0x1, -R3.reuse ;  /* 0x000000010c0cc824 */ /* 0x100fe200078e0a03 */
[----:B------:R-:W-:Y:S01]  /*14e0*/  ISETP.GE.AND P4, PT, R21, RZ, PT ;  /* 0x000000ff1500720c */ /* 0x000fe20003f86270 */
[----:B------:R-:W-:Y:S01]  /*14f0*/  IMAD.MOV R16, RZ, RZ, -R16 ;  /* 0x000000ffff107224 */ /* 0x000fe200078e0a10 */
[----:B------:R-:W-:Y:S01]  /*1500*/  ISETP.GT.U32.AND P6, PT, R3, R14, PT ;  /* 0x0000000e0300720c */ /* 0x000fe20003fc4070 */
[----:B------:R-:W-:Y:S01]  /*1510*/  @!P3 IMAD.IADD R13, R13, 0x1, -R3 ;  /* 0x000000010d0db824 */ /* 0x000fe200078e0a03 */
[C---:B------:R-:W-:Y:S01]  /*1520*/  ISETP.GT.U32.AND P3, PT, R3.reuse, R12, PT ;  /* 0x0000000c0300720c */ /* 0x040fe20003f64070 */
[----:B------:R-:W-:Y:S01]  /*1530*/  @!P1 IMAD.MOV R11, RZ, RZ, -R11 ;  /* 0x000000ffff0b9224 */ /* 0x000fe200078e0a0b */
[C---:B------:R-:W-:Y:S01]  /*1540*/  ISETP.GT.U32.AND P1, PT, R3.reuse, R15, PT ;  /* 0x0000000f0300720c */ /* 0x040fe20003f24070 */
[----:B------:R-:W-:Y:S01]  /*1550*/  IMAD R16, R3, R16, R18 ;  /* 0x0000001003107224 */ /* 0x000fe200078e0212 */
[C---:B------:R-:W-:Y:S01]  /*1560*/  LOP3.LUT R21, R4.reuse, 0xcc, RZ, 0xfc, !PT ;  /* 0x000000cc04157812 */ /* 0x040fe200078efcff */
[----:B------:R-:W-:Y:S01]  /*1570*/  @!P2 IMAD.MOV R9, RZ, RZ, -R9 ;  /* 0x000000ffff09a224 */ /* 0x000fe200078e0a09 */
[----:B------:R-:W-:Y:S01]  /*1580*/  ISETP.GE.AND P2, PT, R17, RZ, PT ;  /* 0x000000ff1100720c */ /* 0x000fe20003f46270 */
[----:B------:R-:W-:Y:S01]  /*1590*/  IMAD.HI.U32 R17, R5, R20, RZ ;  /* 0x0000001405117227 */ /* 0x000fe200078e00ff */
[----:B------:R-:W-:-:S02]  /*15a0*/  LOP3.LUT R49, R4, 0x6c, RZ, 0xfc, !PT ;  /* 0x0000006c04317812 */ /* 0x000fc400078efcff */
        /* <DEDUP_REMOVED lines=9> */
[--C-:B------:R-:W-:Y:S01]  /*1640*/  @!P1 IMAD.IADD R15, R15, 0x1, -R3.reuse ;  /* 0x000000010f0f9824 */ /* 0x100fe200078e0a03 */
[----:B------:R-:W-:Y:S01]  /*1650*/  IABS R22, R21 ;  /* 0x0000001500167213 */ /* 0x000fe20000000000 */
[----:B------:R-:W-:Y:S01]  /*1660*/  IMAD R17, R3, R17, R20 ;  /* 0x0000001103117224 */ /* 0x000fe200078e0214 */
[----:B------:R-:W-:Y:S01]  /*1670*/  ISETP.GE.AND P1, PT, R19, RZ, PT ;  /* 0x000000ff1300720c */ /* 0x000fe20003f26270 */
[----:B------:R-:W-:Y:S01]  /*1680*/  @!P2 IMAD.MOV R12, RZ, RZ, -R12 ;  /* 0x000000ffff0ca224 */ /* 0x000fe200078e0a0c */
[----:B------:R-:W-:Y:S01]  /*1690*/  IABS R48, R47 ;  /* 0x0000002f00307213 */ /* 0x000fe20000000000 */
[--C-:B------:R-:W-:Y:S01]  /*16a0*/  @!P6 IMAD.IADD R16, R16, 0x1, -R3.reuse ;  /* 0x000000011010e824 */ /* 0x100fe200078e0a03 */
[----:B------:R-:W-:Y:S01]  /*16b0*/  ISETP.GT.U32.AND P6, PT, R3, R15, PT ;  /* 0x0000000f0300720c */ /* 0x000fe20003fc4070 */
[----:B------:R-:W-:Y:S01]  /*16c0*/  @!P5 IMAD.IADD R13, R13, 0x1, -R3 ;  /* 0x000000010d0dd824 */ /* 0x000fe200078e0a03 */
[----:B------:R-:W-:Y:S01]  /*16d0*/  ISETP.GT.U32.AND P2, PT, R3, R17, PT ;  /* 0x000000110300720c */ /* 0x000fe20003f44070 */
[----:B------:R-:W-:Y:S01]  /*16e0*/  IMAD.HI.U32 R18, R5, R22, RZ ;  /* 0x0000001605127227 */ /* 0x000fe200078e00ff */
[----:B------:R-:W-:-:S02]  /*16f0*/  ISETP.GE.AND P5, PT, R23, RZ, PT ;  /* 0x000000ff1700720c */ /* 0x000fc40003fa6270 */
[C---:B------:R-:W-:Y:S01]  /*1700*/  LOP3.LUT R23, R4.reuse, 0xc8, RZ, 0xfc, !PT ;  /* 0x000000c804177812 */ /* 0x040fe200078efcff */
[----:B------:R-:W-:Y:S01]  /*1710*/  @!P0 IMAD.MOV R13, RZ, RZ, -R13 ;  /* 0x000000ffff0d8224 */ /* 0x000fe200078e0a0d */
[----:B------:R-:W-:Y:S01]  /*1720*/  ISETP.GT.U32.AND P0, PT, R3, R16, PT ;  /* 0x000000100300720c */ /* 0x000fe20003f04070 */
[----:B------:R-:W-:Y:S01]  /*1730*/  IMAD.HI.U32 R20, R5, R26, RZ ;  /* 0x0000001a05147227 */ /* 0x000fe200078e00ff */
[----:B------:R-:W-:Y:S02]  /*1740*/  IABS R24, R23 ;  /* 0x0000001700187213 */ /* 0x000fe40000000000 */
[C---:B------:R-:W-:Y:S01]  /*1750*/  LOP3.LUT R51, R4.reuse, 0x68, RZ, 0xfc, !PT ;  /* 0x0000006804337812 */ /* 0x040fe200078efcff */
[--C-:B------:R-:W-:Y:S01]  /*1760*/  @!P6 IMAD.IADD R15, R15, 0x1, -R3.reuse ;  /* 0x000000010f0fe824 */ /* 0x100fe200078e0a03 */
[C---:B------:R-:W-:Y:S01]  /*1770*/  LOP3.LUT R53, R4.reuse, 0x64, RZ, 0xfc, !PT ;  /* 0x0000006404357812 */ /* 0x040fe200078efcff */
[----:B------:R-:W-:Y:S01]  /*1780*/  @!P2 IMAD.IADD R17, R17, 0x1, -R3 ;  /* 0x000000011111a824 */ /* 0x000fe200078e0a03 */
[----:B------:R-:W-:Y:S01]  /*1790*/  ISETP.GE.AND P2, PT, R25, RZ, PT ;  /* 0x000000ff1900720c */ /* 0x000fe20003f46270 */
[----:B------:R-:W-:Y:S01]  /*17a0*/  @!P3 IMAD.MOV R15, RZ, RZ, -R15 ;  /* 0x000000ffff0fb224 */ /* 0x000fe200078e0a0f */
[----:B------:R-:W-:Y:S01]  /*17b0*/  LOP3.LUT R25, R4, 0xbc, RZ, 0xfc, !PT ;  /* 0x000000bc04197812 */ /* 0x000fe200078efcff */
[----:B------:R-:W-:Y:S01]  /*17c0*/  IMAD.HI.U32 R19, R5, R24, RZ ;  /* 0x0000001805137227 */ /* 0x000fe200078e00ff */
[----:B------:R-:W-:-:S02]  /*17d0*/  ISETP.GT.U32.AND P3, PT, R3, R17, PT ;  /* 0x000000110300720c */ /* 0x000fc40003f64070 */
[----:B------:R-:W-:Y:S01]  /*17e0*/  LOP3.LUT R55, R4, 0x60, RZ, 0xfc, !PT ;  /* 0x0000006004377812 */ /* 0x000fe200078efcff */
[----:B------:R-:W-:Y:S01]  /*17f0*/  @!P0 IMAD.IADD R16, R16, 0x1, -R3 ;  /* 0x0000000110108824 */ /* 0x000fe200078e0a03 */
[----:B------:R-:W-:Y:S01]  /*1800*/  ISETP.GE.AND P0, PT, R23, RZ, PT ;  /* 0x000000ff1700720c */ /* 0x000fe20003f06270 */
[----:B------:R-:W-:Y:S01]  /*1810*/  IMAD.MOV R18, RZ, RZ, -R18 ;  /* 0x000000ffff127224 */ /* 0x000fe200078e0a12 */
[C---:B------:R-:W-:Y:S01]  /*1820*/  LOP3.LUT R23, R4.reuse, 0xc0, RZ, 0xfc, !PT ;  /* 0x000000c004177812 */ /* 0x040fe200078efcff */
[----:B------:R-:W-:Y:S01]  /*1830*/  IMAD.MOV R19, RZ, RZ, -R19 ;  /* 0x000000ffff137224 */ /* 0x000fe200078e0a13 */
[C---:B------:R-:W-:Y:S01]  /*1840*/  LOP3.LUT R57, R4.reuse, 0x5c, RZ, 0xfc, !PT ;  /* 0x0000005c04397812 */ /* 0x040fe200078efcff */
[----:B------:R-:W-:Y:S01]  /*1850*/  IMAD.MOV R20, RZ, RZ, -R20 ;  /* 0x000000ffff147224 */ /* 0x000fe200078e0a14 */
[----:B------:R-:W-:Y:S01]  /*1860*/  LOP3.LUT R61, R4, 0x20, RZ, 0xfc, !PT ;  /* 0x00000020043d7812 */ /* 0x000fe200078efcff */
[C---:B------:R-:W-:Y:S01]  /*1870*/  IMAD R18, R3.reuse, R18, R22 ;  /* 0x0000001203127224 */ /* 0x040fe200078e0216 */
[----:B------:R-:W-:Y:S01]  /*1880*/  IABS R22, R23 ;  /* 0x0000001700167213 */ /* 0x000fe20000000000 */
[C---:B------:R-:W-:Y:S01]  /*1890*/  IMAD R19, R3.reuse, R19, R24 ;  /* 0x0000001303137224 */ /* 0x040fe200078e0218 */
[----:B------:R-:W-:Y:S01]  /*18a0*/  IABS R52, R57 ;  /* 0x0000003900347213 */ /* 0x000fe20000000000 */
[C---:B------:R-:W-:Y:S01]  /*18b0*/  IMAD R20, R3.reuse, R20, R26 ;  /* 0x0000001403147224 */ /* 0x040fe200078e021a */
[----:B------:R-:W-:Y:S01]  /*18c0*/  ISETP.GT.U32.AND P6, PT, R3, R18, PT ;  /* 0x000000120300720c */ /* 0x000fe20003fc4070 */
[----:B------:R-:W-:Y:S01]  /*18d0*/  @!P4 IMAD.MOV R14, RZ, RZ, -R14 ;  /* 0x000000ffff0ec224 */ /* 0x000fe200078e0a0e */
[----:B------:R-:W-:Y:S01]  /*18e0*/  ISETP.GE.AND P4, PT, R21, RZ, PT ;  /* 0x000000ff1500720c */ /* 0x000fe20003f86270 */
[----:B------:R-:W-:Y:S01]  /*18f0*/  @!P5 IMAD.MOV R16, RZ, RZ, -R16 ;  /* 0x000000ffff10d224 */ /* 0x000fe200078e0a10 */
[----:B------:R-:W-:Y:S01]  /*1900*/  ISETP.GT.U32.AND P5, PT, R3, R19, PT ;  /* 0x000000130300720c */ /* 0x000fe20003fa4070 */
[----:B------:R-:W-:Y:S01]  /*1910*/  @!P3 IMAD.IADD R17, R17, 0x1, -R3 ;  /* 0x000000011111b824 */ /* 0x000fe200078e0a03 */
[----:B------:R-:W-:Y:S01]  /*1920*/  ISETP.GT.U32.AND P3, PT, R3, R20, PT ;  /* 0x000000140300720c */ /* 0x000fe20003f64070 */
[----:B------:R-:W-:Y:S01]  /*1930*/  IMAD.HI.U32 R21, R5, R22, RZ ;  /* 0x0000001605157227 */ /* 0x000fe200078e00ff */
[----:B------:R-:W-:-:S02]  /*1940*/  IABS R26, R25 ;  /* 0x00000019001a7213 */ /* 0x000fc40000000000 */
[----:B------:R-:W-:Y:S01]  /*1950*/  IABS R82, R61 ;  /* 0x0000003d00527213 */ /* 0x000fe20000000000 */
[----:B------:R-:W-:Y:S01]  /*1960*/  IMAD.MOV R21, RZ, RZ, -R21 ;  /* 0x000000ffff157224 */ /* 0x000fe200078e0a15 */
[----:B------:R-:W-:Y:S01]  /*1970*/  LOP3.LUT R59, R4, 0x24, RZ, 0xfc, !PT ;  /* 0x00000024043b7812 */ /* 0x000fe200078efcff */
[--C-:B------:R-:W-:Y:S01]  /*1980*/  @!P6 IMAD.IADD R18, R18, 0x1, -R3.reuse ;  /* 0x000000011212e824 */ /* 0x100fe200078e0a03 */
[----:B------:R-:W-:Y:S01]  /*1990*/  LOP3.LUT R63, R4, 0x1c, RZ, 0xfc, !PT ;  /* 0x0000001c043f7812 */ /* 0x000fe200078efcff */
[----:B------:R-:W-:Y:S01]  /*19a0*/  IMAD R21, R3, R21, R22 ;  /* 0x0000001503157224 */ /* 0x000fe200078e0216 */
[----:B------:R-:W-:Y:S01]  /*19b0*/  IABS R80, R59 ;  /* 0x0000003b00507213 */ /* 0x000fe20000000000 */
[--C-:B------:R-:W-:Y:S01]  /*19c0*/  @!P5 IMAD.IADD R19, R19, 0x1, -R3.reuse ;  /* 0x000000011313d824 */ /* 0x100fe200078e0a03 */
[C---:B------:R-:W-:Y:S01]  /*19d0*/  ISETP.GT.U32.AND P6, PT, R3.reuse, R18, PT ;  /* 0x000000120300720c */ /* 0x040fe20003fc4070 */
[----:B------:R-:W-:Y:S01]  /*19e0*/  @!P3 IMAD.IADD R20, R20, 0x1, -R3 ;  /* 0x000000011414b824 */ /* 0x000fe200078e0a03 */
[----:B------:R-:W-:Y:S01]  /*19f0*/  ISETP.GT.U32.AND P5, PT, R3, R21, PT ;  /* 0x000000150300720c */ /* 0x000fe20003fa4070 */
[----:B------:R-:W-:Y:S01]  /*1a00*/  IMAD.HI.U32 R24, R5, R30, RZ ;  /* 0x0000001e05187227 */ /* 0x000fe200078e00ff */
[----:B------:R-:W-:-:S02]  /*1a10*/  IABS R84, R63 ;  /* 0x0000003f00547213 */ /* 0x000fc40000000000 */
[C---:B------:R-:W-:Y:S01]  /*1a20*/  ISETP.GT.U32.AND P3, PT, R3.reuse, R20, PT ;  /* 0x000000140300720c */ /* 0x040fe20003f64070 */
[----:B------:R-:W-:Y:S01]  /*1a30*/  @!P1 IMAD.MOV R17, RZ, RZ, -R17 ;  /* 0x000000ffff119224 */ /* 0x000fe200078e0a11 */
[----:B------:R-:W-:Y:S01]  /*1a40*/  ISETP.GT.U32.AND P1, PT, R3, R19, PT ;  /* 0x000000130300720c */ /* 0x000fe20003f24070 */
[----:B------:R-:W-:Y:S01]  /*1a50*/  IMAD.MOV R24, RZ, RZ, -R24 ;  /* 0x000000ffff187224 */ /* 0x000fe200078e0a18 */
[C---:B------:R-:W-:Y:S01]  /*1a60*/  LOP3.LUT R65, R4.reuse, 0x18, RZ, 0xfc, !PT ;  /* 0x0000001804417812 */ /* 0x040fe200078efcff */
[----:B------:R-:W-:Y:S01]  /*1a70*/  IMAD.HI.U32 R22, R5, R26, RZ ;  /* 0x0000001a05167227 */ /* 0x000fe200078e00ff */
[----:B------:R-:W-:Y:S02]  /*1a80*/  LOP3.LUT R67, R4, 0x14, RZ, 0xfc, !PT ;  /* 0x0000001404437812 */ /* 0x000fe400078efcff */
[----:B------:R-:W-:Y:S01]  /*1a90*/  IABS R86, R65 ;  /* 0x0000004100567213 */ /* 0x000fe20000000000 */
[--C-:B------:R-:W-:Y:S01]  /*1aa0*/  @!P5 IMAD.IADD R21, R21, 0x1, -R3.reuse ;  /* 0x000000011515d824 */ /* 0x100fe200078e0a03 */
[----:B------:R-:W-:Y:S01]  /*1ab0*/  IABS R88, R67 ;  /* 0x0000004300587213 */ /* 0x000fe20000000000 */
[C---:B------:R-:W-:Y:S01]  /*1ac0*/  IMAD R24, R3.reuse, R24, R30 ;  /* 0x0000001803187224 */ /* 0x040fe200078e021e */
[----:B------:R-:W-:Y:S01]  /*1ad0*/  IABS R30, R33 ;  /* 0x00000021001e7213 */ /* 0x000fe20000000000 */
[--C-:B------:R-:W-:Y:S01]  /*1ae0*/  @!P3 IMAD.IADD R20, R20, 0x1, -R3.reuse ;  /* 0x000000011414b824 */ /* 0x100fe200078e0a03 */
[C---:B------:R-:W-:Y:S01]  /*1af0*/  ISETP.GT.U32.AND P5, PT, R3.reuse, R21, PT ;  /* 0x000000150300720c */ /* 0x040fe20003fa4070 */
[----:B------:R-:W-:Y:S01]  /*1b00*/  IMAD.MOV R22, RZ, RZ, -R22 ;  /* 0x000000ffff167224 */ /* 0x000fe200078e0a16 */
[----:B------:R-:W-:Y:S01]  /*1b10*/  LOP3.LUT R69, R4, 0x8, RZ, 0xfc, !PT ;  /* 0x0000000804457812 */ /* 0x000fe200078efcff */
[----:B------:R-:W-:Y:S01]  /*1b20*/  @!P2 IMAD.MOV R20, RZ, RZ, -R20 ;  /* 0x000000ffff14a224 */ /* 0x000fe200078e0a14 */
[C---:B------:R-:W-:Y:S01]  /*1b30*/  ISETP.GT.U32.AND P2, PT, R3.reuse, R24, PT ;  /* 0x000000180300720c */ /* 0x040fe20003f44070 */
[----:B------:R-:W-:Y:S01]  /*1b40*/  IMAD R22, R3, R22, R26 ;  /* 0x0000001603167224 */ /* 0x000fe200078e021a */
[----:B------:R-:W-:Y:S01]  /*1b50*/  IABS R26, R31 ;  /* 0x0000001f001a7213 */ /* 0x000fe20000000000 */
[--C-:B------:R-:W-:Y:S01]  /*1b60*/  @!P6 IMAD.IADD R18, R18, 0x1, -R3.reuse ;  /* 0x000000011212e824 */ /* 0x100fe200078e0a03 */
[----:B------:R-:W-:Y:S01]  /*1b70*/  ISETP.GE.AND P6, PT, R23, RZ, PT ;  /* 0x000000ff1700720c */ /* 0x000fe20003fc6270 */
[----:B------:R-:W-:Y:S01]  /*1b80*/  @!P1 IMAD.IADD R19, R19, 0x1, -R3 ;  /* 0x0000000113139824 */ /* 0x000fe200078e0a03 */
[----:B------:R-:W-:Y:S01]  /*1b90*/  ISETP.GT.U32.AND P1, PT, R3, R22, PT ;  /* 0x000000160300720c */ /* 0x000fe20003f24070 */
[----:B------:R-:W-:Y:S01]  /*1ba0*/  IMAD.HI.U32 R23, R5, R28, RZ ;  /* 0x0000001c05177227 */ /* 0x000fe200078e00ff */
[----:B------:R-:W-:-:S02]  /*1bb0*/  LOP3.LUT R71, R4, 0x4, RZ, 0xfc, !PT ;  /* 0x0000000404477812 */ /* 0x000fc400078efcff */
[----:B------:R-:W-:Y:S01]  /*1bc0*/  IABS R94, R69 ;  /* 0x00000045005e7213 */ /* 0x000fe20000000000 */
[----:B------:R-:W-:Y:S01]  /*1bd0*/  @!P4 IMAD.MOV R18, RZ, RZ, -R18 ;  /* 0x000000ffff12c224 */ /* 0x000fe200078e0a12 */
[----:B------:R-:W-:Y:S01]  /*1be0*/  ISETP.GE.AND P4, PT, R25, RZ, PT ;  /* 0x000000ff1900720c */ /* 0x000fe20003f86270 */
[----:B------:R-:W-:Y:S01]  /*1bf0*/  @!P5 IMAD.IADD R21, R21, 0x1, -R3 ;  /* 0x000000011515d824 */ /* 0x000fe200078e0a03 */
[----:B------:R-:W-:Y:S01]  /*1c00*/  ISETP.GE.AND P5, PT, R29, RZ, PT ;  /* 0x000000ff1d00720c */ /* 0x000fe20003fa6270 */
[----:B------:R-:W-:Y:S01]  /*1c10*/  IMAD.MOV R23, RZ, RZ, -R23 ;  /* 0x000000ffff177224 */ /* 0x000fe200078e0a17 */
[----:B------:R-:W-:Y:S01]  /*1c20*/  LOP3.LUT R29, R4, 0xac, RZ, 0xfc, !PT ;  /* 0x000000ac041d7812 */ /* 0x000fe200078efcff */
[----:B------:R-:W-:Y:S01]  /*1c30*/  IMAD.HI.U32 R25, R5, R26, RZ ;  /* 0x0000001a05197227 */ /* 0x000fe200078e00ff */
[----:B------:R-:W-:Y:S02]  /*1c40*/  IABS R96, R71 ;  /* 0x0000004700607213 */ /* 0x000fe40000000000 */
[----:B------:R-:W-:Y:S01]  /*1c50*/  IABS R98, R4 ;  /* 0x0000000400627213 */ /* 0x000fe20000000000 */
[C---:B------:R-:W-:Y:S01]  /*1c60*/  IMAD R23, R3.reuse, R23, R28 ;  /* 0x0000001703177224 */ /* 0x040fe200078e021c */
[----:B------:R-:W-:Y:S01]  /*1c70*/  IABS R28, R29 ;  /* 0x0000001d001c7213 */ /* 0x000fe20000000000 */
[----:B------:R-:W-:Y:S01]  /*1c80*/  @!P2 IMAD.IADD R24, R24, 0x1, -R3 ;  /* 0x000000011818a824 */ /* 0x000fe200078e0a03 */
[----:B------:R-:W-:Y:S01]  /*1c90*/  SHF.R.S32.HI R167, RZ, 0x6, R167 ;  /* 0x00000006ffa77819 */ /* 0x000fe200000114a7 */
[----:B------:R-:W-:Y:S01]  /*1ca0*/  IMAD.MOV R25, RZ, RZ, -R25 ;  /* 0x000000ffff197224 */ /* 0x000fe200078e0a19 */
[C---:B------:R-:W-:Y:S01]  /*1cb0*/  ISETP.GT.U32.AND P3, PT, R3.reuse, R23, PT ;  /* 0x000000170300720c */ /* 0x040fe20003f64070 */
[----:B------:R-:W-:Y:S01]  /*1cc0*/  @!P1 IMAD.IADD R22, R22, 0x1, -R3 ;  /* 0x0000000116169824 */ /* 0x000fe200078e0a03 */
[C---:B------:R-:W-:Y:S01]  /*1cd0*/  ISETP.GT.U32.AND P2, PT, R3.reuse, R24, PT ;  /* 0x000000180300720c */ /* 0x040fe20003f44070 */
[----:B------:R-:W-:-:S02]  /*1ce0*/  IMAD R25, R3, R25, R26 ;  /* 0x0000001903197224 */ /* 0x000fc400078e021a */
[----:B------:R-:W-:Y:S01]  /*1cf0*/  IMAD.HI.U32 R26, R5, R28, RZ ;  /* 0x0000001c051a7227 */ /* 0x000fe200078e00ff */
[----:B------:R-:W-:-:S03]  /*1d00*/  ISETP.GT.U32.AND P1, PT, R3, R22, PT ;  /* 0x000000160300720c */ /* 0x000fc60003f24070 */
[----:B------:R-:W-:Y:S01]  /*1d10*/  @!P6 IMAD.MOV R21, RZ, RZ, -R21 ;  /* 0x000000ffff15e224 */ /* 0x000fe200078e0a15 */
[----:B------:R-:W-:Y:S01]  /*1d20*/  ISETP.GT.U32.AND P6, PT, R3, R25, PT ;  /* 0x000000190300720c */ /* 0x000fe20003fc4070 */
[----:B------:R-:W-:Y:S02]  /*1d30*/  IMAD.MOV R26, RZ, RZ, -R26 ;  /* 0x000000ffff1a7224 */ /* 0x000fe400078e0a1a */
[----:B------:R-:W-:Y:S01]  /*1d40*/  @!P0 IMAD.MOV R19, RZ, RZ, -R19 ;  /* 0x000000ffff138224 */ /* 0x000fe200078e0a13 */
[----:B------:R-:W-:Y:S01]  /*1d50*/  ISETP.GE.AND P0, PT, R27, RZ, PT ;  /* 0x000000ff1b00720c */ /* 0x000fe20003f06270 */
[----:B------:R-:W-:Y:S02]  /*1d60*/  IMAD R26, R3, R26, R28 ;  /* 0x0000001a031a7224 */ /* 0x000fe400078e021c */
[----:B------:R-:W-:-:S04]  /*1d70*/  IMAD.HI.U32 R27, R5, R30, RZ ;  /* 0x0000001e051b7227 */ /* 0x000fc800078e00ff */
[----:B------:R-:W-:Y:S01]  /*1d80*/  @!P2 IMAD.IADD R24, R24, 0x1, -R3 ;  /* 0x000000011818a824 */ /* 0x000fe200078e0a03 */
[----:B------:R-:W-:Y:S01]  /*1d90*/  ISETP.GT.U32.AND P2, PT, R3, R26, PT ;  /* 0x0000001a0300720c */ /* 0x000fe20003f44070 */
[----:B------:R-:W-:Y:S02]  /*1da0*/  IMAD.MOV R27, RZ, RZ, -R27 ;  /* 0x000000ffff1b7224 */ /* 0x000fe400078e0a1b */
[--C-:B------:R-:W-:Y:S01]  /*1db0*/  @!P1 IMAD.IADD R22, R22, 0x1, -R3.reuse ;  /* 0x0000000116169824 */ /* 0x100fe200078e0a03 */
[----:B------:R-:W-:Y:S01]  /*1dc0*/  ISETP.GE.AND P1, PT, R31, RZ, PT ;  /* 0x000000ff1f00720c */ /* 0x000fe20003f26270 */
[--C-:B------:R-:W-:Y:S01]  /*1dd0*/  @!P6 IMAD.IADD R25, R25, 0x1, -R3.reuse ;  /* 0x000000011919e824 */ /* 0x100fe200078e0a03 */
[C---:B------:R-:W-:Y:S01]  /*1de0*/  LOP3.LUT R31, R4.reuse, 0xa4, RZ, 0xfc, !PT ;  /* 0x000000a4041f7812 */ /* 0x040fe200078efcff */
[C---:B------:R-:W-:Y:S01]  /*1df0*/  IMAD R27, R3.reuse, R27, R30 ;  /* 0x0000001b031b7224 */ /* 0x040fe200078e021e */
[----:B------:R-:W-:Y:S01]  /*1e00*/  LOP3.LUT R30, R4, 0x9c, RZ, 0xfc, !PT ;  /* 0x0000009c041e7812 */ /* 0x000fe200078efcff */
[----:B------:R-:W-:Y:S01]  /*1e10*/  @!P4 IMAD.MOV R22, RZ, RZ, -R22 ;  /* 0x000000ffff16c224 */ /* 0x000fe200078e0a16 */
[----:B------:R-:W-:Y:S01]  /*1e20*/  IABS R32, R31 ;  /* 0x0000001f00207213 */ /* 0x000fe20000000000 */
[----:B------:R-:W-:Y:S01]  /*1e30*/  @!P5 IMAD.MOV R24, RZ, RZ, -R24 ;  /* 0x000000ffff18d224 */ /* 0x000fe200078e0a18 */
[----:B------:R-:W-:Y:S01]  /*1e40*/  ISETP.GT.U32.AND P4, PT, R3, R25, PT ;  /* 0x000000190300720c */ /* 0x000fe20003f84070 */
[--C-:B------:R-:W-:Y:S01]  /*1e50*/  @!P3 IMAD.IADD R23, R23, 0x1, -R3.reuse ;  /* 0x000000011717b824 */ /* 0x100fe200078e0a03 */
[----:B------:R-:W-:Y:S01]  /*1e60*/  ISETP.GT.U32.AND P5, PT, R3, R27, PT ;  /* 0x0000001b0300720c */ /* 0x000fe20003fa4070 */
[----:B------:R-:W-:Y:S01]  /*1e70*/  @!P2 IMAD.IADD R26, R26, 0x1, -R3 ;  /* 0x000000011a1aa824 */ /* 0x000fe200078e0a03 */
[----:B------:R-:W-:Y:S01]  /*1e80*/  IABS R34, R30 ;  /* 0x0000001e00227213 */ /* 0x000fe20000000000 */
[----:B------:R-:W-:Y:S01]  /*1e90*/  IMAD.HI.U32 R28, R5, R32, RZ ;  /* 0x00000020051c7227 */ /* 0x000fe200078e00ff */
[----:B------:R-:W-:-:S02]  /*1ea0*/  ISETP.GT.U32.AND P3, PT, R3, R23, PT ;  /* 0x000000170300720c */ /* 0x000fc40003f64070 */
[----:B------:R-:W-:Y:S01]  /*1eb0*/  ISETP.GT.U32.AND P2, PT, R3, R26, PT ;  /* 0x0000001a0300720c */ /* 0x000fe20003f44070 */
[----:B------:R-:W-:Y:S01]  /*1ec0*/  IMAD.MOV R28, RZ, RZ, -R28 ;  /* 0x000000ffff1c7224 */ /* 0x000fe200078e0a1c */
[----:B------:R-:W-:Y:S01]  /*1ed0*/  ISETP.GE.AND P6, PT, R33, RZ, PT ;  /* 0x000000ff2100720c */ /* 0x000fe20003fc6270 */
[----:B------:R-:W-:Y:S01]  /*1ee0*/  IMAD R2, R2, UR4, RZ ;  /* 0x0000000402027c24 */ /* 0x000fe2000f8e02ff */
[----:B------:R-:W-:Y:S01]  /*1ef0*/  ULDC UR4, c[0x0][0x240] ;  /* 0x0000900000047ab9 */ /* 0x000fe20000000800 */
[--C-:B------:R-:W-:Y:S02]  /*1f00*/  @!P4 IMAD.IADD R25, R25, 0x1, -R3.reuse ;  /* 0x000000011919c824 */ /* 0x100fe400078e0a03 */
[----:B------:R-:W-:Y:S02]  /*1f10*/  IMAD R28, R3, R28, R32 ;  /* 0x0000001c031c7224 */ /* 0x000fe400078e0220 */
[----:B------:R-:W-:Y:S02]  /*1f20*/  @!P5 IMAD.IADD R27, R27, 0x1, -R3 ;  /* 0x000000011b1bd824 */ /* 0x000fe400078e0a03 */
[----:B------:R-:W-:Y:S01]  /*1f30*/  @!P1 IMAD.MOV R25, RZ, RZ, -R25 ;  /* 0x000000ffff199224 */ /* 0x000fe200078e0a19 */
[----:B------:R-:W-:Y:S01]  /*1f40*/  ISETP.GT.U32.AND P1, PT, R3, R28, PT ;  /* 0x0000001c0300720c */ /* 0x000fe20003f24070 */
[--C-:B------:R-:W-:Y:S01]  /*1f50*/  @!P3 IMAD.IADD R23, R23, 0x1, -R3.reuse ;  /* 0x000000011717b824 */ /* 0x100fe200078e0a03 */
[----:B------:R-:W-:Y:S01]  /*1f60*/  ISETP.GT.U32.AND P5, PT, R3, R27, PT ;  /* 0x0000001b0300720c */ /* 0x000fe20003fa4070 */
[----:B------:R-:W-:Y:S01]  /*1f70*/  @!P2 IMAD.IADD R26, R26, 0x1, -R3 ;  /* 0x000000011a1aa824 */ /* 0x000fe200078e0a03 */
[----:B------:R-:W-:Y:S01]  /*1f80*/  ISETP.GE.AND P3, PT, R29, RZ, PT ;  /* 0x000000ff1d00720c */ /* 0x000fe20003f66270 */
[----:B------:R-:W-:Y:S01]  /*1f90*/  @!P0 IMAD.MOV R23, RZ, RZ, -R23 ;  /* 0x000000ffff178224 */ /* 0x000fe200078e0a17 */
[----:B------:R-:W-:Y:S01]  /*1fa0*/  ISETP.GE.AND P2, PT, R30, RZ, PT ;  /* 0x000000ff1e00720c */ /* 0x000fe20003f46270 */
[----:B------:R-:W-:Y:S01]  /*1fb0*/  IMAD.HI.U32 R30, R5, R34, RZ ;  /* 0x00000022051e7227 */ /* 0x000fe200078e00ff */
[----:B------:R-:W-:-:S02]  /*1fc0*/  LOP3.LUT R29, R4, 0xa0, RZ, 0xfc, !PT ;  /* 0x000000a0041d7812 */ /* 0x000fc400078efcff */
[----:B------:R-:W-:Y:S01]  /*1fd0*/  ISETP.GE.AND P0, PT, R31, RZ, PT ;  /* 0x000000ff1f00720c */ /* 0x000fe20003f06270 */
[----:B------:R-:W-:Y:S01]  /*1fe0*/  IMAD.MOV R30, RZ, RZ, -R30 ;  /* 0x000000ffff1e7224 */ /* 0x000fe200078e0a1e */
[----:B------:R-:W-:Y:S01]  /*1ff0*/  ISETP.GE.AND P4, PT, R29, RZ, PT ;  /* 0x000000ff1d00720c */ /* 0x000fe20003f86270 */
[--C-:B------:R-:W-:Y:S01]  /*2000*/  @!P1 IMAD.IADD R28, R28, 0x1, -R3.reuse ;  /* 0x000000011c1c9824 */ /* 0x100fe200078e0a03 */
[----:B------:R-:W-:Y:S01]  /*2010*/  IABS R29, R29 ;  /* 0x0000001d001d7213 */ /* 0x000fe20000000000 */
[----:B------:R-:W-:Y:S01]  /*2020*/  @!P5 IMAD.IADD R27, R27, 0x1, -R3 ;  /* 0x000000011b1bd824 */ /* 0x000fe200078e0a03 */
[----:B------:R-:W-:Y:S01]  /*2030*/  LOP3.LUT R31, R4, 0x98, RZ, 0xfc, !PT ;  /* 0x00000098041f7812 */ /* 0x000fe200078efcff */
[C---:B------:R-:W-:Y:S01]  /*2040*/  IMAD R30, R3.reuse, R30, R34 ;  /* 0x0000001e031e7224 */ /* 0x040fe200078e0222 */
[----:B------:R-:W-:Y:S01]  /*2050*/  ISETP.GT.U32.AND P1, PT, R3, R28, PT ;  /* 0x0000001c0300720c */ /* 0x000fe20003f24070 */
[----:B------:R-:W-:Y:S01]  /*2060*/  IMAD.MOV.U32 R32, RZ, RZ, R29 ;  /* 0x000000ffff207224 */ /* 0x000fe200078e001d */
[----:B------:R-:W-:Y:S01]  /*2070*/  IABS R36, R31 ;  /* 0x0000001f00247213 */ /* 0x000fe20000000000 */
[----:B------:R-:W-:Y:S01]  /*2080*/  @!P3 IMAD.MOV R26, RZ, RZ, -R26 ;  /* 0x000000ffff1ab224 */ /* 0x000fe200078e0a1a */
[----:B------:R-:W-:Y:S01]  /*2090*/  ISETP.GE.AND P3, PT, R31, RZ, PT ;  /* 0x000000ff1f00720c */ /* 0x000fe20003f66270 */
[----:B------:R-:W-:Y:S01]  /*20a0*/  @!P6 IMAD.MOV R27, RZ, RZ, -R27 ;  /* 0x000000ffff1be224 */ /* 0x000fe200078e0a1b */
[----:B------:R-:W-:Y:S01]  /*20b0*/  ISETP.GT.U32.AND P6, PT, R3, R30, PT ;  /* 0x0000001e0300720c */ /* 0x000fe20003fc4070 */
[----:B------:R-:W-:Y:S01]  /*20c0*/  IMAD.HI.U32 R29, R5, R32, RZ ;  /* 0x00000020051d7227 */ /* 0x000fe200078e00ff */
[----:B------:R-:W-:-:S03]  /*20d0*/  IABS R34, R35 ;  /* 0x0000002300227213 */ /* 0x000fc60000000000 */
[----:B------:R-:W-:-:S04]  /*20e0*/  IMAD.HI.U32 R31, R5, R36, RZ ;  /* 0x00000024051f7227 */ /* 0x000fc800078e00ff */
[----:B------:R-:W-:Y:S02]  /*20f0*/  IMAD.MOV R29, RZ, RZ, -R29 ;  /* 0x000000ffff1d7224 */ /* 0x000fe400078e0a1d */
[----:B------:R-:W-:Y:S02]  /*2100*/  IMAD.MOV R31, RZ, RZ, -R31 ;  /* 0x000000ffff1f7224 */ /* 0x000fe400078e0a1f */
[C---:B------:R-:W-:Y:S02]  /*2110*/  IMAD R29, R3.reuse, R29, R32 ;  /* 0x0000001d031d7224 */ /* 0x040fe400078e0220 */
[C---:B------:R-:W-:Y:S01]  /*2120*/  IMAD R31, R3.reuse, R31, R36 ;  /* 0x0000001f031f7224 */ /* 0x040fe200078e0224 */
[----:B------:R-:W-:Y:S01]  /*2130*/  IABS R36, R37 ;  /* 0x0000002500247213 */ /* 0x000fe20000000000 */
[--C-:B------:R-:W-:Y:S01]  /*2140*/  @!P1 IMAD.IADD R28, R28, 0x1, -R3.reuse ;  /* 0x000000011c1c9824 */ /* 0x100fe200078e0a03 */
[C---:B------:R-:W-:Y:S01]  /*2150*/  ISETP.GT.U32.AND P5, PT, R3.reuse, R29, PT ;  /* 0x0000001d0300720c */ /* 0x040fe20003fa4070 */
[----:B------:R-:W-:Y:S01]  /*2160*/  @!P6 IMAD.IADD R30, R30, 0x1, -R3 ;  /* 0x000000011e1ee824 */ /* 0x000fe200078e0a03 */
[----:B------:R-:W-:Y:S01]  /*2170*/  ISETP.GT.U32.AND P1, PT, R3, R31, PT ;  /* 0x0000001f0300720c */ /* 0x000fe20003f24070 */
[----:B------:R-:W-:-:S03]  /*2180*/  IMAD.HI.U32 R32, R5, R34, RZ ;  /* 0x0000002205207227 */ /* 0x000fc600078e00ff */
[----:B------:R-:W-:Y:S01]  /*2190*/  ISETP.GT.U32.AND P6, PT, R3, R30, PT ;  /* 0x0000001e0300720c */ /* 0x000fe20003fc4070 */
[----:B------:R-:W-:Y:S02]  /*21a0*/  IMAD.MOV R32, RZ, RZ, -R32 ;  /* 0x000000ffff207224 */ /* 0x000fe400078e0a20 */
[----:B------:R-:W-:-:S04]  /*21b0*/  IMAD.HI.U32 R33, R5, R36, RZ ;  /* 0x0000002405217227 */ /* 0x000fc800078e00ff */
[--C-:B------:R-:W-:Y:S02]  /*21c0*/  @!P5 IMAD.IADD R29, R29, 0x1, -R3.reuse ;  /* 0x000000011d1dd824 */ /* 0x100fe400078e0a03 */
[--C-:B------:R-:W-:Y:S02]  /*21d0*/  @!P1 IMAD.IADD R31, R31, 0x1, -R3.reuse ;  /* 0x000000011f1f9824 */ /* 0x100fe400078e0a03 */
[C---:B------:R-:W-:Y:S01]  /*21e0*/  IMAD R32, R3.reuse, R32, R34 ;  /* 0x0000002003207224 */ /* 0x040fe200078e0222 */
[C---:B------:R-:W-:Y:S01]  /*21f0*/  ISETP.GT.U32.AND P5, PT, R3.reuse, R29, PT ;  /* 0x0000001d0300720c */ /* 0x040fe20003fa4070 */
[----:B------:R-:W-:Y:S01]  /*2200*/  @!P6 IMAD.IADD R30, R30, 0x1, -R3 ;  /* 0x000000011e1ee824 */ /* 0x000fe200078e0a03 */
[C---:B------:R-:W-:Y:S01]  /*2210*/  ISETP.GT.U32.AND P1, PT, R3.reuse, R31, PT ;  /* 0x0000001f0300720c */ /* 0x040fe20003f24070 */
[----:B------:R-:W-:Y:S01]  /*2220*/  @!P0 IMAD.MOV R28, RZ, RZ, -R28 ;  /* 0x000000ffff1c8224 */ /* 0x000fe200078e0a1c */
[----:B------:R-:W-:Y:S01]  /*2230*/  ISETP.GT.U32.AND P6, PT, R3, R32, PT ;  /* 0x000000200300720c */ /* 0x000fe20003fc4070 */
[----:B------:R-:W-:Y:S01]  /*2240*/  IMAD.MOV R33, RZ, RZ, -R33 ;  /* 0x000000ffff217224 */ /* 0x000fe200078e0a21 */
[----:B------:R-:W-:Y:S01]  /*2250*/  ISETP.GE.AND P0, PT, R35, RZ, PT ;  /* 0x000000ff2300720c */ /* 0x000fe20003f06270 */
[----:B------:R-:W-:Y:S01]  /*2260*/  IMAD.HI.U32 R34, R5, R38, RZ ;  /* 0x0000002605227227 */ /* 0x000fe200078e00ff */
[----:B------:R-:W-:-:S03]  /*2270*/  LOP3.LUT R35, R4, 0x88, RZ, 0xfc, !PT ;  /* 0x0000008804237812 */ /* 0x000fc600078efcff */
[----:B------:R-:W-:Y:S01]  /*2280*/  IMAD R33, R3, R33, R36 ;  /* 0x0000002103217224 */ /* 0x000fe200078e0224 */
[----:B------:R-:W-:Y:S01]  /*2290*/  IABS R36, R35 ;  /* 0x0000002300247213 */ /* 0x000fe20000000000 */
[--C-:B------:R-:W-:Y:S01]  /*22a0*/  @!P5 IMAD.IADD R29, R29, 0x1, -R3.reuse ;  /* 0x000000011d1dd824 */ /* 0x100fe200078e0a03 */
[----:B------:R-:W-:Y:S01]  /*22b0*/  ISETP.GE.AND P5, PT, R37, RZ, PT ;  /* 0x000000ff2500720c */ /* 0x000fe20003fa6270 */
[--C-:B------:R-:W-:Y:S01]  /*22c0*/  @!P1 IMAD.IADD R31, R31, 0x1, -R3.reuse ;  /* 0x000000011f1f9824 */ /* 0x100fe200078e0a03 */
[----:B------:R-:W-:Y:S01]  /*22d0*/  LOP3.LUT R37, R4, 0x84, RZ, 0xfc, !PT ;  /* 0x0000008404257812 */ /* 0x000fe200078efcff */
[----:B------:R-:W-:Y:S01]  /*22e0*/  @!P6 IMAD.IADD R32, R32, 0x1, -R3 ;  /* 0x000000012020e824 */ /* 0x000fe200078e0a03 */
[----:B------:R-:W-:Y:S01]  /*22f0*/  ISETP.GE.AND P6, PT, R35, RZ, PT ;  /* 0x000000ff2300720c */ /* 0x000fe20003fc6270 */
[----:B------:R-:W-:Y:S01]  /*2300*/  @!P4 IMAD.MOV R29, RZ, RZ, -R29 ;  /* 0x000000ffff1dc224 */ /* 0x000fe200078e0a1d */
[C---:B------:R-:W-:Y:S01]  /*2310*/  ISETP.GT.U32.AND P4, PT, R3.reuse, R33, PT ;  /* 0x000000210300720c */ /* 0x040fe20003f84070 */
[----:B------:R-:W-:Y:S01]  /*2320*/  @!P3 IMAD.MOV R31, RZ, RZ, -R31 ;  /* 0x000000ffff1fb224 */ /* 0x000fe200078e0a1f */
[----:B------:R-:W-:Y:S01]  /*2330*/  ISETP.GT.U32.AND P3, PT, R3, R32, PT ;  /* 0x000000200300720c */ /* 0x000fe20003f64070 */
[----:B------:R-:W-:Y:S01]  /*2340*/  IMAD.HI.U32 R35, R5, R36, RZ ;  /* 0x0000002405237227 */ /* 0x000fe200078e00ff */
[----:B------:R-:W-:-:S03]  /*2350*/  IABS R40, R37 ;  /* 0x0000002500287213 */ /* 0x000fc60000000000 */
[----:B------:R-:W-:Y:S02]  /*2360*/  IMAD.MOV R35, RZ, RZ, -R35 ;  /* 0x000000ffff237224 */ /* 0x000fe400078e0a23 */
[----:B------:R-:W-:Y:S02]  /*2370*/  IMAD.MOV R34, RZ, RZ, -R34 ;  /* 0x000000ffff227224 */ /* 0x000fe400078e0a22 */
[----:B------:R-:W-:Y:S02]  /*2380*/  IMAD R35, R3, R35, R36 ;  /* 0x0000002303237224 */ /* 0x000fe400078e0224 */
[--C-:B------:R-:W-:Y:S02]  /*2390*/  @!P4 IMAD.IADD R33, R33, 0x1, -R3.reuse ;  /* 0x000000012121c824 */ /* 0x100fe400078e0a03 */
[----:B------:R-:W-:Y:S01]  /*23a0*/  @!P3 IMAD.IADD R32, R32, 0x1, -R3 ;  /* 0x000000012020b824 */ /* 0x000fe200078e0a03 */
[C---:B------:R-:W-:Y:S01]  /*23b0*/  ISETP.GT.U32.AND P3, PT, R3.reuse, R35, PT ;  /* 0x000000230300720c */ /* 0x040fe20003f64070 */
[C---:B------:R-:W-:Y:S01]  /*23c0*/  IMAD R34, R3.reuse, R34, R38 ;  /* 0x0000002203227224 */ /* 0x040fe200078e0226 */
[----:B------:R-:W-:Y:S01]  /*23d0*/  ISETP.GT.U32.AND P4, PT, R3, R33, PT ;  /* 0x000000210300720c */ /* 0x000fe20003f84070 */
[----:B------:R-:W-:Y:S01]  /*23e0*/  @!P2 IMAD.MOV R30, RZ, RZ, -R30 ;  /* 0x000000ffff1ea224 */ /* 0x000fe200078e0a1e */
[----:B------:R-:W-:Y:S01]  /*23f0*/  ISETP.GE.AND P2, PT, R39, RZ, PT ;  /* 0x000000ff2700720c */ /* 0x000fe20003f46270 */
[----:B------:R-:W-:Y:S01]  /*2400*/  @!P0 IMAD.MOV R32, RZ, RZ, -R32 ;  /* 0x000000ffff208224 */ /* 0x000fe200078e0a20 */
[----:B------:R-:W-:Y:S01]  /*2410*/  ISETP.GT.U32.AND P1, PT, R3, R34, PT ;  /* 0x000000220300720c */ /* 0x000fe20003f24070 */
[----:B------:R-:W-:Y:S01]  /*2420*/  IMAD.HI.U32 R38, R5, R44, RZ ;  /* 0x0000002c05267227 */ /* 0x000fe200078e00ff */
[----:B------:R-:W-:-:S03]  /*2430*/  LOP3.LUT R39, R4, 0x80, RZ, 0xfc, !PT ;  /* 0x0000008004277812 */ /* 0x000fc600078efcff */
[----:B------:R-:W-:Y:S01]  /*2440*/  IMAD.MOV R38, RZ, RZ, -R38 ;  /* 0x000000ffff267224 */ /* 0x000fe200078e0a26 */
[----:B------:R-:W-:Y:S01]  /*2450*/  IABS R42, R39 ;  /* 0x00000027002a7213 */ /* 0x000fe20000000000 */
[--C-:B------:R-:W-:Y:S01]  /*2460*/  @!P3 IMAD.IADD R35, R35, 0x1, -R3.reuse ;  /* 0x000000012323b824 */ /* 0x100fe200078e0a03 */
[----:B------:R-:W-:Y:S01]  /*2470*/  ISETP.GE.AND P3, PT, R43, RZ, PT ;  /* 0x000000ff2b00720c */ /* 0x000fe20003f66270 */
[----:B------:R-:W-:Y:S01]  /*2480*/  @!P4 IMAD.IADD R33, R33, 0x1, -R3 ;  /* 0x000000012121c824 */ /* 0x000fe200078e0a03 */
[----:B------:R-:W-:Y:S01]  /*2490*/  ISETP.GE.AND P4, PT, R37, RZ, PT ;  /* 0x000000ff2500720c */ /* 0x000fe20003f86270 */
[----:B------:R-:W-:Y:S01]  /*24a0*/  IMAD.HI.U32 R37, R5, R42, RZ ;  /* 0x0000002a05257227 */ /* 0x000fe200078e00ff */
[----:B------:R-:W-:-:S03]  /*24b0*/  ISETP.GT.U32.AND P0, PT, R3, R35, PT ;  /* 0x000000230300720c */ /* 0x000fc60003f04070 */
[----:B------:R-:W-:Y:S02]  /*24c0*/  @!P1 IMAD.IADD R34, R34, 0x1, -R3 ;  /* 0x0000000122229824 */ /* 0x000fe400078e0a03 */
[----:B------:R-:W-:Y:S02]  /*24d0*/  IMAD.MOV R37, RZ, RZ, -R37 ;  /* 0x000000ffff257224 */ /* 0x000fe400078e0a25 */
[----:B------:R-:W-:Y:S01]  /*24e0*/  IMAD.HI.U32 R36, R5, R40, RZ ;  /* 0x0000002805247227 */ /* 0x000fe200078e00ff */
[----:B------:R-:W-:-:S03]  /*24f0*/  ISETP.GT.U32.AND P1, PT, R3, R34, PT ;  /* 0x000000220300720c */ /* 0x000fc60003f24070 */
[----:B------:R-:W-:Y:S02]  /*2500*/  IMAD R37, R3, R37, R42 ;  /* 0x0000002503257224 */ /* 0x000fe400078e022a */
[----:B------:R-:W-:Y:S02]  /*2510*/  @!P0 IMAD.IADD R35, R35, 0x1, -R3 ;  /* 0x0000000123238824 */ /* 0x000fe400078e0a03 */
[C---:B------:R-:W-:Y:S01]  /*2520*/  IMAD R38, R3.reuse, R38, R44 ;  /* 0x0000002603267224 */ /* 0x040fe200078e022c */
[C---:B------:R-:W-:Y:S01]  /*2530*/  ISETP.GT.U32.AND P0, PT, R3.reuse, R37, PT ;  /* 0x000000250300720c */ /* 0x040fe20003f04070 */
[----:B------:R-:W-:Y:S02]  /*2540*/  IMAD.MOV R36, RZ, RZ, -R36 ;  /* 0x000000ffff247224 */ /* 0x000fe400078e0a24 */
[----:B------:R-:W-:Y:S01]  /*2550*/  @!P6 IMAD.MOV R35, RZ, RZ, -R35 ;  /* 0x000000ffff23e224 */ /* 0x000fe200078e0a23 */
[----:B------:R-:W-:Y:S01]  /*2560*/  ISETP.GT.U32.AND P6, PT, R3, R38, PT ;  /* 0x000000260300720c */ /* 0x000fe20003fc4070 */
[----:B------:R-:W-:Y:S01]  /*2570*/  @!P1 IMAD.IADD R34, R34, 0x1, -R3 ;  /* 0x0000000122229824 */ /* 0x000fe200078e0a03 */
[----:B------:R-:W-:Y:S01]  /*2580*/  ISETP.GE.AND P1, PT, R39, RZ, PT ;  /* 0x000000ff2700720c */ /* 0x000fe20003f26270 */
[----:B------:R-:W-:Y:S01]  /*2590*/  IMAD R36, R3, R36, R40 ;  /* 0x0000002403247224 */ /* 0x000fe200078e0228 */
[----:B------:R-:W-:Y:S01]  /*25a0*/  LOP3.LUT R39, R4, 0x78, RZ, 0xfc, !PT ;  /* 0x0000007804277812 */ /* 0x000fe200078efcff */
[----:B------:R-:W-:-:S02]  /*25b0*/  @!P2 IMAD.MOV R34, RZ, RZ, -R34 ;  /* 0x000000ffff22a224 */ /* 0x000fc400078e0a22 */
[----:B------:R-:W-:Y:S01]  /*25c0*/  @!P5 IMAD.MOV R33, RZ, RZ, -R33 ;  /* 0x000000ffff21d224 */ /* 0x000fe200078e0a21 */
[----:B------:R-:W-:Y:S01]  /*25d0*/  IABS R44, R39 ;  /* 0x00000027002c7213 */ /* 0x000fe20000000000 */
[----:B------:R-:W-:Y:S01]  /*25e0*/  @!P0 IMAD.IADD R37, R37, 0x1, -R3 ;  /* 0x0000000125258824 */ /* 0x000fe200078e0a03 */
[----:B------:R-:W-:Y:S01]  /*25f0*/  ISETP.GE.AND P2, PT, R39, RZ, PT ;  /* 0x000000ff2700720c */ /* 0x000fe20003f46270 */
[----:B------:R-:W-:Y:S01]  /*2600*/  IMAD.HI.U32 R40, R5, R46, RZ ;  /* 0x0000002e05287227 */ /* 0x000fe200078e00ff */
[C---:B------:R-:W-:Y:S02]  /*2610*/  ISETP.GT.U32.AND P5, PT, R3.reuse, R36, PT ;  /* 0x000000240300720c */ /* 0x040fe40003fa4070 */
[----:B------:R-:W-:Y:S01]  /*2620*/  ISETP.GT.U32.AND P0, PT, R3, R37, PT ;  /* 0x000000250300720c */ /* 0x000fe20003f04070 */
[----:B------:R-:W-:-:S04]  /*2630*/  IMAD.HI.U32 R39, R5, R44, RZ ;  /* 0x0000002c05277227 */ /* 0x000fc800078e00ff */
[----:B------:R-:W-:Y:S02]  /*2640*/  IMAD.MOV R39, RZ, RZ, -R39 ;  /* 0x000000ffff277224 */ /* 0x000fe400078e0a27 */
[----:B------:R-:W-:Y:S02]  /*2650*/  IMAD.MOV R40, RZ, RZ, -R40 ;  /* 0x000000ffff287224 */ /* 0x000fe400078e0a28 */
[C---:B------:R-:W-:Y:S02]  /*2660*/  IMAD R39, R3.reuse, R39, R44 ;  /* 0x0000002703277224 */ /* 0x040fe400078e022c */
[----:B------:R-:W-:Y:S01]  /*2670*/  IMAD R40, R3, R40, R46 ;  /* 0x0000002803287224 */ /* 0x000fe200078e022e */
[----:B------:R-:W-:Y:S01]  /*2680*/  IABS R46, R51 ;  /* 0x00000033002e7213 */ /* 0x000fe20000000000 */
[--C-:B------:R-:W-:Y:S01]  /*2690*/  @!P0 IMAD.IADD R37, R37, 0x1, -R3.reuse ;  /* 0x0000000125258824 */ /* 0x100fe200078e0a03 */
[C---:B------:R-:W-:Y:S01]  /*26a0*/  ISETP.GT.U32.AND P0, PT, R3.reuse, R39, PT ;  /* 0x000000270300720c */ /* 0x040fe20003f04070 */
[--C-:B------:R-:W-:Y:S01]  /*26b0*/  @!P6 IMAD.IADD R38, R38, 0x1, -R3.reuse ;  /* 0x000000012626e824 */ /* 0x100fe200078e0a03 */
[----:B------:R-:W-:Y:S01]  /*26c0*/  ISETP.GT.U32.AND P6, PT, R3, R40, PT ;  /* 0x000000280300720c */ /* 0x000fe20003fc4070 */
[----:B------:R-:W-:-:S02]  /*26d0*/  @!P5 IMAD.IADD R36, R36, 0x1, -R3 ;  /* 0x000000012424d824 */ /* 0x000fc400078e0a03 */
[----:B------:R-:W-:-:S03]  /*26e0*/  IMAD.HI.U32 R43, R5, R50, RZ ;  /* 0x00000032052b7227 */ /* 0x000fc600078e00ff */
[----:B------:R-:W-:Y:S01]  /*26f0*/  ISETP.GT.U32.AND P5, PT, R3, R36, PT ;  /* 0x000000240300720c */ /* 0x000fe20003fa4070 */
[----:B------:R-:W-:-:S04]  /*2700*/  IMAD.HI.U32 R42, R5, R48, RZ ;  /* 0x00000030052a7227 */ /* 0x000fc800078e00ff */
[----:B------:R-:W-:Y:S01]  /*2710*/  @!P0 IMAD.IADD R39, R39, 0x1, -R3 ;  /* 0x0000000127278824 */ /* 0x000fe200078e0a03 */
[C---:B------:R-:W-:Y:S01]  /*2720*/  ISETP.GT.U32.AND P0, PT, R3.reuse, R38, PT ;  /* 0x000000260300720c */ /* 0x040fe20003f04070 */
[----:B------:R-:W-:Y:S02]  /*2730*/  IMAD.MOV R43, RZ, RZ, -R43 ;  /* 0x000000ffff2b7224 */ /* 0x000fe400078e0a2b */
[----:B------:R-:W-:Y:S02]  /*2740*/  IMAD.MOV R42, RZ, RZ, -R42 ;  /* 0x000000ffff2a7224 */ /* 0x000fe400078e0a2a */
[----:B------:R-:W-:Y:S01]  /*2750*/  @!P6 IMAD.IADD R40, R40, 0x1, -R3 ;  /* 0x000000012828e824 */ /* 0x000fe200078e0a03 */
[C---:B------:R-:W-:Y:S01]  /*2760*/  ISETP.GT.U32.AND P6, PT, R3.reuse, R39, PT ;  /* 0x000000270300720c */ /* 0x040fe20003fc4070 */
[C---:B------:R-:W-:Y:S01]  /*2770*/  IMAD R44, R3.reuse, R43, R50 ;  /* 0x0000002b032c7224 */ /* 0x040fe200078e0232 */
[----:B------:R-:W-:Y:S01]  /*2780*/  IABS R50, R55 ;  /* 0x0000003700327213 */ /* 0x000fe20000000000 */
[----:B------:R-:W-:Y:S01]  /*2790*/  IMAD R42, R3, R42, R48 ;  /* 0x0000002a032a7224 */ /* 0x000fe200078e0230 */
[----:B------:R-:W-:Y:S01]  /*27a0*/  IABS R48, R53 ;  /* 0x0000003500307213 */ /* 0x000fe20000000000 */
[----:B------:R-:W-:-:S04]  /*27b0*/  IMAD.HI.U32 R43, R5, R46, RZ ;  /* 0x0000002e052b7227 */ /* 0x000fc800078e00ff */
[----:B------:R-:W-:Y:S01]  /*27c0*/  @!P5 IMAD.IADD R36, R36, 0x1, -R3 ;  /* 0x000000012424d824 */ /* 0x000fe200078e0a03 */
[----:B------:R-:W-:Y:S01]  /*27d0*/  ISETP.GE.AND P5, PT, R45, RZ, PT ;  /* 0x000000ff2d00720c */ /* 0x000fe20003fa6270 */
[----:B------:R-:W-:Y:S02]  /*27e0*/  IMAD.MOV R43, RZ, RZ, -R43 ;  /* 0x000000ffff2b7224 */ /* 0x000fe400078e0a2b */
[----:B------:R-:W-:Y:S01]  /*27f0*/  @!P1 IMAD.MOV R37, RZ, RZ, -R37 ;  /* 0x000000ffff259224 */ /* 0x000fe200078e0a25 */
[----:B------:R-:W-:Y:S01]  /*2800*/  ISETP.GT.U32.AND P1, PT, R3, R42, PT ;  /* 0x0000002a0300720c */ /* 0x000fe20003f24070 */
[----:B------:R-:W-:-:S04]  /*2810*/  IMAD.HI.U32 R45, R5, R48, RZ ;  /* 0x00000030052d7227 */ /* 0x000fc800078e00ff */
[C---:B------:R-:W-:Y:S02]  /*2820*/  IMAD R46, R3.reuse, R43, R46 ;  /* 0x0000002b032e7224 */ /* 0x040fe400078e022e */
[----:B------:R-:W-:Y:S02]  /*2830*/  IMAD.MOV R45, RZ, RZ, -R45 ;  /* 0x000000ffff2d7224 */ /* 0x000fe400078e0a2d */
[----:B------:R-:W-:Y:S01]  /*2840*/  @!P4 IMAD.MOV R36, RZ, RZ, -R36 ;  /* 0x000000ffff24c224 */ /* 0x000fe200078e0a24 */
[----:B------:R-:W-:Y:S01]  /*2850*/  ISETP.GT.U32.AND P4, PT, R3, R40, PT ;  /* 0x000000280300720c */ /* 0x000fe20003f84070 */
[--C-:B------:R-:W-:Y:S01]  /*2860*/  @!P6 IMAD.IADD R39, R39, 0x1, -R3.reuse ;  /* 0x000000012727e824 */ /* 0x100fe200078e0a03 */
[C---:B------:R-:W-:Y:S01]  /*2870*/  ISETP.GT.U32.AND P6, PT, R3.reuse, R46, PT ;  /* 0x0000002e0300720c */ /* 0x040fe20003fc4070 */
[----:B------:R-:W-:Y:S01]  /*2880*/  @!P0 IMAD.IADD R38, R38, 0x1, -R3 ;  /* 0x0000000126268824 */ /* 0x000fe200078e0a03 */
[C---:B------:R-:W-:Y:S01]  /*2890*/  ISETP.GT.U32.AND P0, PT, R3.reuse, R44, PT ;  /* 0x0000002c0300720c */ /* 0x040fe20003f04070 */
[----:B------:R-:W-:-:S02]  /*28a0*/  IMAD R48, R3, R45, R48 ;  /* 0x0000002d03307224 */ /* 0x000fc400078e0230 */
[----:B------:R-:W-:Y:S02]  /*28b0*/  @!P1 IMAD.IADD R42, R42, 0x1, -R3 ;  /* 0x000000012a2a9824 */ /* 0x000fe400078e0a03 */
[----:B------:R-:W-:Y:S01]  /*28c0*/  IMAD.HI.U32 R43, R5, R50, RZ ;  /* 0x00000032052b7227 */ /* 0x000fe200078e00ff */
[----:B------:R-:W-:-:S03]  /*28d0*/  ISETP.GT.U32.AND P1, PT, R3, R48, PT ;  /* 0x000000300300720c */ /* 0x000fc60003f24070 */
[--C-:B------:R-:W-:Y:S01]  /*28e0*/  @!P4 IMAD.IADD R40, R40, 0x1, -R3.reuse ;  /* 0x000000012828c824 */ /* 0x100fe200078e0a03 */
[----:B------:R-:W-:Y:S01]  /*28f0*/  ISETP.GE.AND P4, PT, R47, RZ, PT ;  /* 0x000000ff2f00720c */ /* 0x000fe20003f86270 */
[--C-:B------:R-:W-:Y:S01]  /*2900*/  @!P6 IMAD.IADD R46, R46, 0x1, -R3.reuse ;  /* 0x000000012e2ee824 */ /* 0x100fe200078e0a03 */
[----:B------:R-:W-:Y:S01]  /*2910*/  ISETP.GT.U32.AND P6, PT, R3, R42, PT ;  /* 0x0000002a0300720c */ /* 0x000fe20003fc4070 */
[----:B------:R-:W-:Y:S01]  /*2920*/  @!P0 IMAD.IADD R44, R44, 0x1, -R3 ;  /* 0x000000012c2c8824 */ /* 0x000fe200078e0a03 */
[C---:B------:R-:W-:Y:S01]  /*2930*/  LOP3.LUT R47, R4.reuse, 0x58, RZ, 0xfc, !PT ;  /* 0x00000058042f7812 */ /* 0x040fe200078efcff */
[----:B------:R-:W-:Y:S01]  /*2940*/  IMAD.HI.U32 R45, R5, R52, RZ ;  /* 0x00000034052d7227 */ /* 0x000fe200078e00ff */
[----:B------:R-:W-:Y:S02]  /*2950*/  ISETP.GE.AND P0, PT, R49, RZ, PT ;  /* 0x000000ff3100720c */ /* 0x000fe40003f06270 */
[----:B------:R-:W-:Y:S01]  /*2960*/  IABS R54, R47 ;  /* 0x0000002f00367213 */ /* 0x000fe20000000000 */
[----:B------:R-:W-:Y:S01]  /*2970*/  IMAD.MOV R43, RZ, RZ, -R43 ;  /* 0x000000ffff2b7224 */ /* 0x000fe200078e0a2b */
[----:B------:R-:W-:Y:S01]  /*2980*/  LOP3.LUT R49, R4, 0x54, RZ, 0xfc, !PT ;  /* 0x0000005404317812 */ /* 0x000fe200078efcff */
[----:B------:R-:W-:Y:S01]  /*2990*/  @!P1 IMAD.IADD R48, R48, 0x1, -R3 ;  /* 0x0000000130309824 */ /* 0x000fe200078e0a03 */
[C---:B------:R-:W-:Y:S01]  /*29a0*/  ISETP.GT.U32.AND P1, PT, R3.reuse, R44, PT ;  /* 0x0000002c0300720c */ /* 0x040fe20003f24070 */
[----:B------:R-:W-:Y:S01]  /*29b0*/  IMAD.MOV R45, RZ, RZ, -R45 ;  /* 0x000000ffff2d7224 */ /* 0x000fe200078e0a2d */
[----:B------:R-:W-:Y:S01]  /*29c0*/  IABS R56, R49 ;  /* 0x0000003100387213 */ /* 0x000fe20000000000 */
[----:B------:R-:W-:-:S02]  /*29d0*/  IMAD R50, R3, R43, R50 ;  /* 0x0000002b03327224 */ /* 0x000fc400078e0232 */
[----:B------:R-:W-:Y:S01]  /*29e0*/  @!P3 IMAD.MOV R38, RZ, RZ, -R38 ;  /* 0x000000ffff26b224 */ /* 0x000fe200078e0a26 */
[----:B------:R-:W-:Y:S01]  /*29f0*/  ISETP.GT.U32.AND P3, PT, R3, R46, PT ;  /* 0x0000002e0300720c */ /* 0x000fe20003f64070 */
[----:B------:R-:W-:-:S04]  /*2a00*/  IMAD.HI.U32 R43, R5, R54, RZ ;  /* 0x00000036052b7227 */ /* 0x000fc800078e00ff */
[----:B------:R-:W-:Y:S02]  /*2a10*/  IMAD R52, R3, R45, R52 ;  /* 0x0000002d03347224 */ /* 0x000fe400078e0234 */
[----:B------:R-:W-:Y:S01]  /*2a20*/  @!P6 IMAD.IADD R42, R42, 0x1, -R3 ;  /* 0x000000012a2ae824 */ /* 0x000fe200078e0a03 */
[----:B------:R-:W-:Y:S01]  /*2a30*/  ISETP.GE.AND P6, PT, R51, RZ, PT ;  /* 0x000000ff3300720c */ /* 0x000fe20003fc6270 */
[----:B------:R-:W-:Y:S01]  /*2a40*/  IMAD.MOV R45, RZ, RZ, -R43 ;  /* 0x000000ffff2d7224 */ /* 0x000fe200078e0a2b */
[----:B------:R-:W-:Y:S01]  /*2a50*/  LOP3.LUT R51, R4, 0x50, RZ, 0xfc, !PT ;  /* 0x0000005004337812 */ /* 0x000fe200078efcff */
[----:B------:R-:W-:-:S03]  /*2a60*/  IMAD.HI.U32 R43, R5, R56, RZ ;  /* 0x00000038052b7227 */ /* 0x000fc600078e00ff */
[----:B------:R-:W-:Y:S01]  /*2a70*/  IABS R58, R51 ;  /* 0x00000033003a7213 */ /* 0x000fe20000000000 */
[----:B------:R-:W-:Y:S01]  /*2a80*/  @!P1 IMAD.IADD R44, R44, 0x1, -R3 ;  /* 0x000000012c2c9824 */ /* 0x000fe200078e0a03 */
[C---:B------:R-:W-:Y:S01]  /*2a90*/  ISETP.GT.U32.AND P1, PT, R3.reuse, R52, PT ;  /* 0x000000340300720c */ /* 0x040fe20003f24070 */
[----:B------:R-:W-:Y:S01]  /*2aa0*/  IMAD R54, R3, R45, R54 ;  /* 0x0000002d03367224 */ /* 0x000fe200078e0236 */
[----:B------:R-:W-:Y:S01]  /*2ab0*/  LOP3.LUT R45, R4, 0x4c, RZ, 0xfc, !PT ;  /* 0x0000004c042d7812 */ /* 0x000fe200078efcff */
[----:B------:R-:W-:Y:S02]  /*2ac0*/  IMAD.MOV R43, RZ, RZ, -R43 ;  /* 0x000000ffff2b7224 */ /* 0x000fe400078e0a2b */
[----:B------:R-:W-:Y:S01]  /*2ad0*/  @!P3 IMAD.IADD R46, R46, 0x1, -R3 ;  /* 0x000000012e2eb824 */ /* 0x000fe200078e0a03 */
[----:B------:R-:W-:Y:S01]  /*2ae0*/  ISETP.GE.AND P3, PT, R53, RZ, PT ;  /* 0x000000ff3500720c */ /* 0x000fe20003f66270 */
[C---:B------:R-:W-:Y:S01]  /*2af0*/  IMAD R56, R3.reuse, R43, R56 ;  /* 0x0000002b03387224 */ /* 0x040fe200078e0238 */
[----:B------:R-:W-:Y:S01]  /*2b00*/  IABS R60, R45 ;  /* 0x0000002d003c7213 */ /* 0x000fe20000000000 */
[----:B------:R-:W-:Y:S01]  /*2b10*/  @!P0 IMAD.MOV R44, RZ, RZ, -R44 ;  /* 0x000000ffff2c8224 */ /* 0x000fe200078e0a2c */
[C---:B------:R-:W-:Y:S01]  /*2b20*/  ISETP.GT.U32.AND P0, PT, R3.reuse, R54, PT ;  /* 0x000000360300720c */ /* 0x040fe20003f04070 */
[----:B------:R-:W-:Y:S01]  /*2b30*/  @!P5 IMAD.MOV R40, RZ, RZ, -R40 ;  /* 0x000000ffff28d224 */ /* 0x000fe200078e0a28 */
[C---:B------:R-:W-:Y:S01]  /*2b40*/  ISETP.GT.U32.AND P5, PT, R3.reuse, R50, PT ;  /* 0x000000320300720c */ /* 0x040fe20003fa4070 */
[----:B------:R-:W-:Y:S01]  /*2b50*/  @!P2 IMAD.MOV R39, RZ, RZ, -R39 ;  /* 0x000000ffff27a224 */ /* 0x000fe200078e0a27 */
[C---:B------:R-:W-:Y:S01]  /*2b60*/  ISETP.GT.U32.AND P2, PT, R3.reuse, R48, PT ;  /* 0x000000300300720c */ /* 0x040fe20003f44070 */
        /* <DEDUP_REMOVED lines=8> */
[--C-:B------:R-:W-:Y:S01]  /*2bf0*/  @!P5 IMAD.IADD R50, R50, 0x1, -R3.reuse ;  /* 0x000000013232d824 */ /* 0x100fe200078e0a03 */
[----:B------:R-:W-:Y:S01]  /*2c00*/  LOP3.LUT R45, R4, 0x48, RZ, 0xfc, !PT ;  /* 0x00000048042d7812 */ /* 0x000fe200078efcff */
[--C-:B------:R-:W-:Y:S01]  /*2c10*/  @!P2 IMAD.IADD R48, R48, 0x1, -R3.reuse ;  /* 0x000000013030a824 */ /* 0x100fe200078e0a03 */
[----:B------:R-:W-:Y:S01]  /*2c20*/  ISETP.GE.AND P2, PT, R55, RZ, PT ;  /* 0x000000ff3700720c */ /* 0x000fe20003f46270 */
[--C-:B------:R-:W-:Y:S01]  /*2c30*/  @!P6 IMAD.IADD R56, R56, 0x1, -R3.reuse ;  /* 0x000000013838e824 */ /* 0x100fe200078e0a03 */
[C---:B------:R-:W-:Y:S01]  /*2c40*/  ISETP.GT.U32.AND P6, PT, R3.reuse, R54, PT ;  /* 0x000000360300720c */ /* 0x040fe20003fc4070 */
[----:B------:R-:W-:Y:S01]  /*2c50*/  @!P1 IMAD.IADD R52, R52, 0x1, -R3 ;  /* 0x0000000134349824 */ /* 0x000fe200078e0a03 */
[----:B------:R-:W-:Y:S01]  /*2c60*/  ISETP.GT.U32.AND P1, PT, R3, R50, PT ;  /* 0x000000320300720c */ /* 0x000fe20003f24070 */
[----:B------:R-:W-:Y:S01]  /*2c70*/  @!P3 IMAD.MOV R48, RZ, RZ, -R48 ;  /* 0x000000ffff30b224 */ /* 0x000fe200078e0a30 */
[----:B------:R-:W-:Y:S01]  /*2c80*/  ISETP.GE.AND P3, PT, R47, RZ, PT ;  /* 0x000000ff2f00720c */ /* 0x000fe20003f66270 */
[----:B------:R-:W-:Y:S01]  /*2c90*/  IMAD R58, R3, R43, R58 ;  /* 0x0000002b033a7224 */ /* 0x000fe200078e023a */
[----:B------:R-:W-:Y:S01]  /*2ca0*/  IABS R62, R45 ;  /* 0x0000002d003e7213 */ /* 0x000fe20000000000 */
[----:B------:R-:W-:Y:S01]  /*2cb0*/  IMAD.HI.U32 R43, R5, R60, RZ ;  /* 0x0000003c052b7227 */ /* 0x000fe200078e00ff */
[----:B------:R-:W-:-:S02]  /*2cc0*/  LOP3.LUT R47, R4, 0x44, RZ, 0xfc, !PT ;  /* 0x00000044042f7812 */ /* 0x000fc400078efcff */
[----:B------:R-:W-:Y:S01]  /*2cd0*/  ISETP.GE.AND P5, PT, R57, RZ, PT ;  /* 0x000000ff3900720c */ /* 0x000fe20003fa6270 */
[----:B------:R-:W-:Y:S01]  /*2ce0*/  IMAD.MOV R43, RZ, RZ, -R43 ;  /* 0x000000ffff2b7224 */ /* 0x000fe200078e0a2b */
[----:B------:R-:W-:Y:S01]  /*2cf0*/  IABS R64, R47 ;  /* 0x0000002f00407213 */ /* 0x000fe20000000000 */
[--C-:B------:R-:W-:Y:S01]  /*2d00*/  @!P6 IMAD.IADD R54, R54, 0x1, -R3.reuse ;  /* 0x000000013636e824 */ /* 0x100fe200078e0a03 */
[C---:B------:R-:W-:Y:S01]  /*2d10*/  ISETP.GT.U32.AND P6, PT, R3.reuse, R58, PT ;  /* 0x0000003a0300720c */ /* 0x040fe20003fc4070 */
[----:B------:R-:W-:Y:S01]  /*2d20*/  IMAD R60, R3, R43, R60 ;  /* 0x0000002b033c7224 */ /* 0x000fe200078e023c */
        /* <DEDUP_REMOVED lines=8> */
[----:B------:R-:W-:-:S02]  /*2db0*/  LOP3.LUT R49, R4, 0x40, RZ, 0xfc, !PT ;  /* 0x0000004004317812 */ /* 0x000fc400078efcff */
[----:B------:R-:W-:Y:S01]  /*2dc0*/  IABS R74, R55 ;  /* 0x00000037004a7213 */ /* 0x000fe20000000000 */
[----:B------:R-:W-:Y:S01]  /*2dd0*/  @!P4 IMAD.MOV R42, RZ, RZ, -R42 ;  /* 0x000000ffff2ac224 */ /* 0x000fe200078e0a2a */
[----:B------:R-:W-:Y:S01]  /*2de0*/  IABS R66, R49 ;  /* 0x0000003100427213 */ /* 0x000fe20000000000 */
[--C-:B------:R-:W-:Y:S01]  /*2df0*/  @!P6 IMAD.IADD R58, R58, 0x1, -R3.reuse ;  /* 0x000000013a3ae824 */ /* 0x100fe200078e0a03 */
[C---:B------:R-:W-:Y:S01]  /*2e00*/  ISETP.GT.U32.AND P4, PT, R3.reuse, R52, PT ;  /* 0x000000340300720c */ /* 0x040fe20003f84070 */
[----:B------:R-:W-:Y:S01]  /*2e10*/  IMAD R181, R142, R147, RZ ;  /* 0x000000938eb57224 */ /* 0x000fe200078e02ff */
[----:B------:R-:W-:Y:S01]  /*2e20*/  LOP3.LUT R57, R4, 0x28, RZ, 0xfc, !PT ;  /* 0x0000002804397812 */ /* 0x000fe200078efcff */
[--C-:B------:R-:W-:Y:S01]  /*2e30*/  @!P3 IMAD.IADD R60, R60, 0x1, -R3.reuse ;  /* 0x000000013c3cb824 */ /* 0x100fe200078e0a03 */
[----:B------:R-:W-:Y:S01]  /*2e40*/  ISETP.GT.U32.AND P6, PT, R3, R58, PT ;  /* 0x0000003a0300720c */ /* 0x000fe20003fc4070 */
[----:B------:R-:W-:Y:S01]  /*2e50*/  @!P2 IMAD.IADD R56, R56, 0x1, -R3 ;  /* 0x000000013838a824 */ /* 0x000fe200078e0a03 */
[----:B------:R-:W-:Y:S01]  /*2e60*/  ISETP.GE.AND P2, PT, R47, RZ, PT ;  /* 0x000000ff2f00720c */ /* 0x000fe20003f46270 */
[----:B------:R-:W-:Y:S01]  /*2e70*/  IMAD.MOV R47, RZ, RZ, -R43 ;  /* 0x000000ffff2f7224 */ /* 0x000fe200078e0a2b */
[----:B------:R-:W-:Y:S01]  /*2e80*/  ISETP.GT.U32.AND P3, PT, R3, R60, PT ;  /* 0x0000003c0300720c */ /* 0x000fe20003f64070 */
[----:B------:R-:W-:Y:S01]  /*2e90*/  IMAD.HI.U32 R43, R5, R66, RZ ;  /* 0x00000042052b7227 */ /* 0x000fe200078e00ff */
[----:B------:R-:W-:-:S02]  /*2ea0*/  IABS R78, R57 ;  /* 0x00000039004e7213 */ /* 0x000fc40000000000 */
[----:B------:R-:W-:Y:S01]  /*2eb0*/  CS2R R142, SRZ ;  /* 0x00000000008e7805 */ /* 0x000fe2000001ff00 */
[----:B------:R-:W-:Y:S02]  /*2ec0*/  IMAD R62, R3, R47, R62 ;  /* 0x0000002f033e7224 */ /* 0x000fe400078e023e */
[----:B------:R-:W-:Y:S02]  /*2ed0*/  IMAD.MOV R47, RZ, RZ, -R43 ;  /* 0x000000ffff2f7224 */ /* 0x000fe400078e0a2b */
[--C-:B------:R-:W-:Y:S01]  /*2ee0*/  @!P4 IMAD.IADD R52, R52, 0x1, -R3.reuse ;  /* 0x000000013434c824 */ /* 0x100fe200078e0a03 */
[----:B------:R-:W-:Y:S01]  /*2ef0*/  ISETP.GE.AND P4, PT, R51, RZ, PT ;  /* 0x000000ff3300720c */ /* 0x000fe20003f86270 */
[C---:B------:R-:W-:Y:S01]  /*2f00*/  IMAD R66, R3.reuse, R47, R66 ;  /* 0x0000002f03427224 */ /* 0x040fe200078e0242 */
[----:B------:R-:W-:Y:S01]  /*2f10*/  LOP3.LUT R51, R4, 0x3c, RZ, 0xfc, !PT ;  /* 0x0000003c04337812 */ /* 0x000fe200078efcff */
[--C-:B------:R-:W-:Y:S02]  /*2f20*/  @!P3 IMAD.IADD R60, R60, 0x1, -R3.reuse ;  /* 0x000000013c3cb824 */ /* 0x100fe400078e0a03 */
[----:B------:R-:W-:Y:S01]  /*2f30*/  @!P5 IMAD.MOV R52, RZ, RZ, -R52 ;  /* 0x000000ffff34d224 */ /* 0x000fe200078e0a34 */
[----:B------:R-:W-:Y:S01]  /*2f40*/  ISETP.GT.U32.AND P3, PT, R3, R66, PT ;  /* 0x000000420300720c */ /* 0x000fe20003f64070 */
[----:B------:R-:W-:Y:S01]  /*2f50*/  @!P6 IMAD.IADD R58, R58, 0x1, -R3 ;  /* 0x000000013a3ae824 */ /* 0x000fe200078e0a03 */
[----:B------:R-:W-:Y:S01]  /*2f60*/  IABS R68, R51 ;  /* 0x0000003300447213 */ /* 0x000fe20000000000 */
[----:B------:R-:W-:Y:S01]  /*2f70*/  @!P0 IMAD.MOV R60, RZ, RZ, -R60 ;  /* 0x000000ffff3c8224 */ /* 0x000fe200078e0a3c */
[----:B------:R-:W-:Y:S01]  /*2f80*/  ISETP.GE.AND P5, PT, R45, RZ, PT ;  /* 0x000000ff2d00720c */ /* 0x000fe20003fa6270 */
[----:B------:R-:W-:Y:S01]  /*2f90*/  IMAD.HI.U32 R45, R5, R64, RZ ;  /* 0x00000040052d7227 */ /* 0x000fe200078e00ff */
[----:B------:R-:W-:-:S03]  /*2fa0*/  ISETP.GT.U32.AND P6, PT, R3, R62, PT ;  /* 0x0000003e0300720c */ /* 0x000fc60003fc4070 */
[----:B------:R-:W-:-:S04]  /*2fb0*/  IMAD.HI.U32 R43, R5, R68, RZ ;  /* 0x00000044052b7227 */ /* 0x000fc800078e00ff */
[----:B------:R-:W-:Y:S02]  /*2fc0*/  @!P3 IMAD.IADD R66, R66, 0x1, -R3 ;  /* 0x000000014242b824 */ /* 0x000fe400078e0a03 */
[----:B------:R-:W-:Y:S02]  /*2fd0*/  IMAD.MOV R45, RZ, RZ, -R45 ;  /* 0x000000ffff2d7224 */ /* 0x000fe400078e0a2d */
[----:B------:R-:W-:Y:S01]  /*2fe0*/  IMAD.MOV R43, RZ, RZ, -R43 ;  /* 0x000000ffff2b7224 */ /* 0x000fe200078e0a2b */
[C---:B------:R-:W-:Y:S01]  /*2ff0*/  ISETP.GT.U32.AND P3, PT, R3.reuse, R66, PT ;  /* 0x000000420300720c */ /* 0x040fe20003f64070 */
[----:B------:R-:W-:Y:S02]  /*3000*/  IMAD R64, R3, R45, R64 ;  /* 0x0000002d03407224 */ /* 0x000fe400078e0240 */
[----:B------:R-:W-:-:S04]  /*3010*/  IMAD.HI.U32 R45, R5, R72, RZ ;  /* 0x00000048052d7227 */ /* 0x000fc800078e00ff */
[C---:B------:R-:W-:Y:S02]  /*3020*/  IMAD R68, R3.reuse, R43, R68 ;  /* 0x0000002b03447224 */ /* 0x040fe400078e0244 */
[----:B------:R-:W-:Y:S02]  /*3030*/  IMAD.MOV R45, RZ, RZ, -R45 ;  /* 0x000000ffff2d7224 */ /* 0x000fe400078e0a2d */
[----:B------:R-:W-:Y:S01]  /*3040*/  @!P4 IMAD.MOV R58, RZ, RZ, -R58 ;  /* 0x000000ffff3ac224 */ /* 0x000fe200078e0a3a */
[C---:B------:R-:W-:Y:S01]  /*3050*/  ISETP.GT.U32.AND P4, PT, R3.reuse, R64, PT ;  /* 0x000000400300720c */ /* 0x040fe20003f84070 */
[--C-:B------:R-:W-:Y:S01]  /*3060*/  @!P6 IMAD.IADD R62, R62, 0x1, -R3.reuse ;  /* 0x000000013e3ee824 */ /* 0x100fe200078e0a03 */
[C---:B------:R-:W-:Y:S01]  /*3070*/  ISETP.GT.U32.AND P0, PT, R3.reuse, R68, PT ;  /* 0x000000440300720c */ /* 0x040fe20003f04070 */
[C---:B------:R-:W-:Y:S02]  /*3080*/  IMAD R72, R3.reuse, R45, R72 ;  /* 0x0000002d03487224 */ /* 0x040fe400078e0248 */
[----:B------:R-:W-:Y:S01]  /*3090*/  @!P3 IMAD.IADD R66, R66, 0x1, -R3 ;  /* 0x000000014242b824 */ /* 0x000fe200078e0a03 */
[C---:B------:R-:W-:Y:S01]  /*30a0*/  ISETP.GT.U32.AND P6, PT, R3.reuse, R62, PT ;  /* 0x0000003e0300720c */ /* 0x040fe20003fc4070 */
[----:B------:R-:W-:Y:S01]  /*30b0*/  @!P1 IMAD.MOV R56, RZ, RZ, -R56 ;  /* 0x000000ffff389224 */ /* 0x000fe200078e0a38 */
[----:B------:R-:W-:Y:S01]  /*30c0*/  ISETP.GT.U32.AND P3, PT, R3, R72, PT ;  /* 0x000000480300720c */ /* 0x000fe20003f64070 */
[----:B------:R-:W-:Y:S01]  /*30d0*/  IMAD.HI.U32 R47, R5, R74, RZ ;  /* 0x0000004a052f7227 */ /* 0x000fe200078e00ff */
[----:B------:R-:W-:-:S02]  /*30e0*/  ISETP.GE.AND P1, PT, R49, RZ, PT ;  /* 0x000000ff3100720c */ /* 0x000fc40003f26270 */
[----:B------:R-:W-:Y:S01]  /*30f0*/  LOP3.LUT R49, R4, 0x38, RZ, 0xfc, !PT ;  /* 0x0000003804317812 */ /* 0x000fe200078efcff */
[--C-:B------:R-:W-:Y:S02]  /*3100*/  @!P4 IMAD.IADD R64, R64, 0x1, -R3.reuse ;  /* 0x000000014040c824 */ /* 0x100fe400078e0a03 */
[----:B------:R-:W-:Y:S01]  /*3110*/  @!P0 IMAD.IADD R68, R68, 0x1, -R3 ;  /* 0x0000000144448824 */ /* 0x000fe200078e0a03 */
[----:B------:R-:W-:Y:S01]  /*3120*/  IABS R70, R49 ;  /* 0x0000003100467213 */ /* 0x000fe20000000000 */
[----:B------:R-:W-:Y:S01]  /*3130*/  IMAD.MOV R47, RZ, RZ, -R47 ;  /* 0x000000ffff2f7224 */ /* 0x000fe200078e0a2f */
[C---:B------:R-:W-:Y:S01]  /*3140*/  ISETP.GT.U32.AND P4, PT, R3.reuse, R64, PT ;  /* 0x000000400300720c */ /* 0x040fe20003f84070 */
[----:B------:R-:W-:Y:S01]  /*3150*/  @!P6 IMAD.IADD R62, R62, 0x1, -R3 ;  /* 0x000000013e3ee824 */ /* 0x000fe200078e0a03 */
[----:B------:R-:W-:Y:S01]  /*3160*/  ISETP.GT.U32.AND P0, PT, R3, R68, PT ;  /* 0x000000440300720c */ /* 0x000fe20003f04070 */
[----:B------:R-:W-:Y:S01]  /*3170*/  IMAD.HI.U32 R43, R5, R70, RZ ;  /* 0x00000046052b7227 */ /* 0x000fe200078e00ff */
[----:B------:R-:W-:-:S02]  /*3180*/  ISETP.GE.AND P6, PT, R51, RZ, PT ;  /* 0x000000ff3300720c */ /* 0x000fc40003fc6270 */
[----:B------:R-:W-:Y:S01]  /*3190*/  LOP3.LUT R51, R4, 0x2c, RZ, 0xfc, !PT ;  /* 0x0000002c04337812 */ /* 0x000fe200078efcff */
[----:B------:R-:W-:Y:S02]  /*31a0*/  @!P3 IMAD.IADD R72, R72, 0x1, -R3 ;  /* 0x000000014848b824 */ /* 0x000fe400078e0a03 */
[----:B------:R-:W-:Y:S01]  /*31b0*/  IMAD.MOV R43, RZ, RZ, -R43 ;  /* 0x000000ffff2b7224 */ /* 0x000fe200078e0a2b */
[----:B------:R-:W-:Y:S01]  /*31c0*/  IABS R76, R51 ;  /* 0x00000033004c7213 */ /* 0x000fe20000000000 */
[----:B------:R-:W-:Y:S01]  /*31d0*/  @!P5 IMAD.MOV R62, RZ, RZ, -R62 ;  /* 0x000000ffff3ed224 */ /* 0x000fe200078e0a3e */
[----:B------:R-:W-:Y:S01]  /*31e0*/  ISETP.GT.U32.AND P5, PT, R3, R72, PT ;  /* 0x000000480300720c */ /* 0x000fe20003fa4070 */
[----:B------:R-:W-:-:S04]  /*31f0*/  IMAD.HI.U32 R45, R5, R78, RZ ;  /* 0x0000004e052d7227 */ /* 0x000fc800078e00ff */
[C---:B------:R-:W-:Y:S02]  /*3200*/  IMAD R70, R3.reuse, R43, R70 ;  /* 0x0000002b03467224 */ /* 0x040fe400078e0246 */
[----:B------:R-:W-:Y:S02]  /*3210*/  IMAD R74, R3, R47, R74 ;  /* 0x0000002f034a7224 */ /* 0x000fe400078e024a */
[----:B------:R-:W-:Y:S02]  /*3220*/  IMAD.MOV R45, RZ, RZ, -R45 ;  /* 0x000000ffff2d7224 */ /* 0x000fe400078e0a2d */
[----:B------:R-:W-:-:S04]  /*3230*/  IMAD.HI.U32 R43, R5, R76, RZ ;  /* 0x0000004c052b7227 */ /* 0x000fc800078e00ff */
[--C-:B------:R-:W-:Y:S01]  /*3240*/  @!P4 IMAD.IADD R64, R64, 0x1, -R3.reuse ;  /* 0x000000014040c824 */ /* 0x100fe200078e0a03 */
[C---:B------:R-:W-:Y:S01]  /*3250*/  ISETP.GT.U32.AND P4, PT, R3.reuse, R70, PT ;  /* 0x000000460300720c */ /* 0x040fe20003f84070 */
[----:B------:R-:W-:Y:S01]  /*3260*/  @!P0 IMAD.IADD R68, R68, 0x1, -R3 ;  /* 0x0000000144448824 */ /* 0x000fe200078e0a03 */
[C---:B------:R-:W-:Y:S01]  /*3270*/  ISETP.GT.U32.AND P0, PT, R3.reuse, R74, PT ;  /* 0x0000004a0300720c */ /* 0x040fe20003f04070 */
[C---:B------:R-:W-:Y:S02]  /*3280*/  IMAD R78, R3.reuse, R45, R78 ;  /* 0x0000002d034e7224 */ /* 0x040fe400078e024e */
[----:B------:R-:W-:Y:S02]  /*3290*/  IMAD.MOV R43, RZ, RZ, -R43 ;  /* 0x000000ffff2b7224 */ /* 0x000fe400078e0a2b */
[----:B------:R-:W-:Y:S01]  /*32a0*/  @!P5 IMAD.IADD R72, R72, 0x1, -R3 ;  /* 0x000000014848d824 */ /* 0x000fe200078e0a03 */
[C---:B------:R-:W-:Y:S01]  /*32b0*/  ISETP.GT.U32.AND P5, PT, R3.reuse, R78, PT ;  /* 0x0000004e0300720c */ /* 0x040fe20003fa4070 */
[----:B------:R-:W-:-:S02]  /*32c0*/  IMAD R76, R3, R43, R76 ;  /* 0x0000002b034c7224 */ /* 0x000fc400078e024c */
[----:B------:R-:W-:-:S04]  /*32d0*/  IMAD.HI.U32 R43, R5, R82, RZ ;  /* 0x00000052052b7227 */ /* 0x000fc800078e00ff */
[----:B------:R-:W-:Y:S02]  /*32e0*/  IMAD.MOV R45, RZ, RZ, -R43 ;  /* 0x000000ffff2d7224 */ /* 0x000fe400078e0a2b */
[--C-:B------:R-:W-:Y:S01]  /*32f0*/  @!P4 IMAD.IADD R70, R70, 0x1, -R3.reuse ;  /* 0x000000014646c824 */ /* 0x100fe200078e0a03 */
[----:B------:R-:W-:Y:S01]  /*3300*/  ISETP.GE.AND P4, PT, R49, RZ, PT ;  /* 0x000000ff3100720c */ /* 0x000fe20003f86270 */
[----:B------:R-:W-:Y:S02]  /*3310*/  @!P0 IMAD.IADD R74, R74, 0x1, -R3 ;  /* 0x000000014a4a8824 */ /* 0x000fe400078e0a03 */
[C---:B------:R-:W-:Y:S01]  /*3320*/  IMAD R82, R3.reuse, R45, R82 ;  /* 0x0000002d03527224 */ /* 0x040fe200078e0252 */
[----:B------:R-:W-:Y:S01]  /*3330*/  ISETP.GT.U32.AND P3, PT, R3, R70, PT ;  /* 0x000000460300720c */ /* 0x000fe20003f64070 */
[----:B------:R-:W-:Y:S01]  /*3340*/  IMAD.HI.U32 R47, R5, R80, RZ ;  /* 0x00000050052f7227 */ /* 0x000fe200078e00ff */
[----:B------:R-:W-:-:S03]  /*3350*/  ISETP.GT.U32.AND P0, PT, R3, R74, PT ;  /* 0x0000004a0300720c */ /* 0x000fc60003f04070 */
[----:B------:R-:W-:Y:S01]  /*3360*/  @!P5 IMAD.IADD R78, R78, 0x1, -R3 ;  /* 0x000000014e4ed824 */ /* 0x000fe200078e0a03 */
[----:B------:R-:W-:Y:S01]  /*3370*/  ISETP.GT.U32.AND P5, PT, R3, R82, PT ;  /* 0x000000520300720c */ /* 0x000fe20003fa4070 */
[----:B------:R-:W-:-:S04]  /*3380*/  IMAD.HI.U32 R43, R5, R84, RZ ;  /* 0x00000054052b7227 */ /* 0x000fc800078e00ff */
[----:B------:R-:W-:Y:S02]  /*3390*/  IMAD.MOV R47, RZ, RZ, -R47 ;  /* 0x000000ffff2f7224 */ /* 0x000fe400078e0a2f */
[----:B------:R-:W-:Y:S02]  /*33a0*/  IMAD.MOV R43, RZ, RZ, -R43 ;  /* 0x000000ffff2b7224 */ /* 0x000fe400078e0a2b */
[C---:B------:R-:W-:Y:S02]  /*33b0*/  IMAD R80, R3.reuse, R47, R80 ;  /* 0x0000002f03507224 */ /* 0x040fe400078e0250 */
[C---:B------:R-:W-:Y:S02]  /*33c0*/  IMAD R84, R3.reuse, R43, R84 ;  /* 0x0000002b03547224 */ /* 0x040fe400078e0254 */
[--C-:B------:R-:W-:Y:S01]  /*33d0*/  @!P3 IMAD.IADD R70, R70, 0x1, -R3.reuse ;  /* 0x000000014646b824 */ /* 0x100fe200078e0a03 */
[C---:B------:R-:W-:Y:S01]  /*33e0*/  ISETP.GT.U32.AND P3, PT, R3.reuse, R76, PT ;  /* 0x0000004c0300720c */ /* 0x040fe20003f64070 */
[--C-:B------:R-:W-:Y:S01]  /*33f0*/  @!P0 IMAD.IADD R74, R74, 0x1, -R3.reuse ;  /* 0x000000014a4a8824 */ /* 0x100fe200078e0a03 */
[C---:B------:R-:W-:Y:S01]  /*3400*/  ISETP.GT.U32.AND P0, PT, R3.reuse, R80, PT ;  /* 0x000000500300720c */ /* 0x040fe20003f04070 */
[----:B------:R-:W-:Y:S01]  /*3410*/  @!P5 IMAD.IADD R82, R82, 0x1, -R3 ;  /* 0x000000015252d824 */ /* 0x000fe200078e0a03 */
[----:B------:R-:W-:Y:S01]  /*3420*/  ISETP.GT.U32.AND P5, PT, R3, R84, PT ;  /* 0x000000540300720c */ /* 0x000fe20003fa4070 */
[----:B------:R-:W-:-:S04]  /*3430*/  IMAD.HI.U32 R45, R5, R86, RZ ;  /* 0x00000056052d7227 */ /* 0x000fc800078e00ff */
[----:B------:R-:W-:Y:S02]  /*3440*/  IMAD.MOV R45, RZ, RZ, -R45 ;  /* 0x000000ffff2d7224 */ /* 0x000fe400078e0a2d */
[----:B------:R-:W-:-:S04]  /*3450*/  IMAD.HI.U32 R47, R5, R88, RZ ;  /* 0x00000058052f7227 */ /* 0x000fc800078e00ff */
[----:B------:R-:W-:Y:S02]  /*3460*/  IMAD R86, R3, R45, R86 ;  /* 0x0000002d03567224 */ /* 0x000fe400078e0256 */
[--C-:B------:R-:W-:Y:S01]  /*3470*/  @!P3 IMAD.IADD R76, R76, 0x1, -R3.reuse ;  /* 0x000000014c4cb824 */ /* 0x100fe200078e0a03 */
[----:B------:R-:W-:Y:S01]  /*3480*/  ISETP.GE.AND P3, PT, R53, RZ, PT ;  /* 0x000000ff3500720c */ /* 0x000fe20003f66270 */
[--C-:B------:R-:W-:Y:S01]  /*3490*/  @!P0 IMAD.IADD R80, R80, 0x1, -R3.reuse ;  /* 0x0000000150508824 */ /* 0x100fe200078e0a03 */
[----:B------:R-:W-:Y:S01]  /*34a0*/  ISETP.GE.AND P0, PT, R55, RZ, PT ;  /* 0x000000ff3700720c */ /* 0x000fe20003f06270 */
[----:B------:R-:W-:Y:S01]  /*34b0*/  @!P5 IMAD.IADD R84, R84, 0x1, -R3 ;  /* 0x000000015454d824 */ /* 0x000fe200078e0a03 */
[C---:B------:R-:W-:Y:S01]  /*34c0*/  LOP3.LUT R53, R4.reuse, 0x10, RZ, 0xfc, !PT ;  /* 0x0000001004357812 */ /* 0x040fe200078efcff */
[----:B------:R-:W-:Y:S01]  /*34d0*/  @!P2 IMAD.MOV R64, RZ, RZ, -R64 ;  /* 0x000000ffff40a224 */ /* 0x000fe200078e0a40 */
[----:B------:R-:W-:Y:S01]  /*34e0*/  LOP3.LUT R55, R4, 0xc, RZ, 0xfc, !PT ;  /* 0x0000000c04377812 */ /* 0x000fe200078efcff */
[----:B------:R-:W-:Y:S01]  /*34f0*/  @!P1 IMAD.MOV R66, RZ, RZ, -R66 ;  /* 0x000000ffff429224 */ /* 0x000fe200078e0a42 */
[----:B------:R-:W-:Y:S01]  /*3500*/  ISETP.GT.U32.AND P5, PT, R3, R86, PT ;  /* 0x000000560300720c */ /* 0x000fe20003fa4070 */
[----:B------:R-:W-:Y:S01]  /*3510*/  IMAD.MOV R47, RZ, RZ, -R47 ;  /* 0x000000ffff2f7224 */ /* 0x000fe200078e0a2f */
[----:B------:R-:W-:Y:S01]  /*3520*/  IABS R90, R53 ;  /* 0x00000035005a7213 */ /* 0x000fe20000000000 */
[----:B------:R-:W-:Y:S01]  /*3530*/  IMAD.HI.U32 R49, R5, R96, RZ ;  /* 0x0000006005317227 */ /* 0x000fe200078e00ff */
[----:B------:R-:W-:-:S02]  /*3540*/  IABS R92, R55 ;  /* 0x00000037005c7213 */ /* 0x000fc40000000000 */
[----:B------:R-:W-:Y:S01]  /*3550*/  ISETP.GT.U32.AND P2, PT, R3, R76, PT ;  /* 0x0000004c0300720c */ /* 0x000fe20003f44070 */
[----:B------:R-:W-:Y:S01]  /*3560*/  IMAD.HI.U32 R43, R5, R90, RZ ;  /* 0x0000005a052b7227 */ /* 0x000fe200078e00ff */
[----:B------:R-:W-:-:S03]  /*3570*/  ISETP.GT.U32.AND P1, PT, R3, R78, PT ;  /* 0x0000004e0300720c */ /* 0x000fc60003f24070 */
[----:B------:R-:W-:-:S04]  /*3580*/  IMAD.HI.U32 R45, R5, R92, RZ ;  /* 0x0000005c052d7227 */ /* 0x000fc800078e00ff */
[----:B------:R-:W-:Y:S02]  /*3590*/  IMAD.MOV R43, RZ, RZ, -R43 ;  /* 0x000000ffff2b7224 */ /* 0x000fe400078e0a2b */
[----:B------:R-:W-:Y:S02]  /*35a0*/  IMAD.MOV R45, RZ, RZ, -R45 ;  /* 0x000000ffff2d7224 */ /* 0x000fe400078e0a2d */
[C---:B------:R-:W-:Y:S02]  /*35b0*/  IMAD R88, R3.reuse, R47, R88 ;  /* 0x0000002f03587224 */ /* 0x040fe400078e0258 */
[----:B------:R-:W-:Y:S01]  /*35c0*/  @!P5 IMAD.IADD R86, R86, 0x1, -R3 ;  /* 0x000000015656d824 */ /* 0x000fe200078e0a03 */
[----:B------:R-:W-:Y:S01]  /*35d0*/  ISETP.GT.U32.AND P5, PT, R3, R80, PT ;  /* 0x000000500300720c */ /* 0x000fe20003fa4070 */
[----:B------:R-:W-:-:S04]  /*35e0*/  IMAD.HI.U32 R47, R5, R94, RZ ;  /* 0x0000005e052f7227 */ /* 0x000fc800078e00ff */
[----:B------:R-:W-:-:S04]  /*35f0*/  IMAD.HI.U32 R5, R5, R98, RZ ;  /* 0x0000006205057227 */ /* 0x000fc800078e00ff */
[C---:B------:R-:W-:Y:S02]  /*3600*/  IMAD R90, R3.reuse, R43, R90 ;  /* 0x0000002b035a7224 */ /* 0x040fe400078e025a */
[C---:B------:R-:W-:Y:S02]  /*3610*/  IMAD R92, R3.reuse, R45, R92 ;  /* 0x0000002d035c7224 */ /* 0x040fe400078e025c */
[----:B------:R-:W-:Y:S01]  /*3620*/  @!P4 IMAD.MOV R70, RZ, RZ, -R70 ;  /* 0x000000ffff46c224 */ /* 0x000fe200078e0a46 */
[C---:B------:R-:W-:Y:S01]  /*3630*/  ISETP.GT.U32.AND P4, PT, R3.reuse, R82, PT ;  /* 0x000000520300720c */ /* 0x040fe20003f84070 */
[----:B------:R-:W-:Y:S02]  /*3640*/  IMAD.MOV R5, RZ, RZ, -R5 ;  /* 0x000000ffff057224 */ /* 0x000fe400078e0a05 */
[----:B------:R-:W-:Y:S01]  /*3650*/  @!P6 IMAD.MOV R68, RZ, RZ, -R68 ;  /* 0x000000ffff44e224 */ /* 0x000fe200078e0a44 */
[C---:B------:R-:W-:Y:S01]  /*3660*/  ISETP.GT.U32.AND P6, PT, R3.reuse, R86, PT ;  /* 0x000000560300720c */ /* 0x040fe20003fc4070 */
[----:B------:R-:W-:Y:S01]  /*3670*/  @!P3 IMAD.MOV R72, RZ, RZ, -R72 ;  /* 0x000000ffff48b224 */ /* 0x000fe200078e0a48 */
[C---:B------:R-:W-:Y:S01]  /*3680*/  ISETP.GT.U32.AND P3, PT, R3.reuse, R84, PT ;  /* 0x000000540300720c */ /* 0x040fe20003f64070 */
[----:B------:R-:W-:Y:S01]  /*3690*/  @!P0 IMAD.MOV R74, RZ, RZ, -R74 ;  /* 0x000000ffff4a8224 */ /* 0x000fe200078e0a4a */
[C---:B------:R-:W-:Y:S01]  /*36a0*/  ISETP.GT.U32.AND P0, PT, R3.reuse, R88, PT ;  /* 0x000000580300720c */ /* 0x040fe20003f04070 */
[--C-:B------:R-:W-:Y:S01]  /*36b0*/  @!P2 IMAD.IADD R76, R76, 0x1, -R3.reuse ;  /* 0x000000014c4ca824 */ /* 0x100fe200078e0a03 */
[C---:B------:R-:W-:Y:S01]  /*36c0*/  ISETP.GT.U32.AND P2, PT, R3.reuse, R90, PT ;  /* 0x0000005a0300720c */ /* 0x040fe20003f44070 */
[----:B------:R-:W-:Y:S01]  /*36d0*/  @!P1 IMAD.IADD R78, R78, 0x1, -R3 ;  /* 0x000000014e4e9824 */ /* 0x000fe200078e0a03 */
[----:B------:R-:W-:Y:S01]  /*36e0*/  ISETP.GT.U32.AND P1, PT, R3, R92, PT ;  /* 0x0000005c0300720c */ /* 0x000fe20003f24070 */
[----:B------:R-:W-:-:S02]  /*36f0*/  IMAD.MOV R47, RZ, RZ, -R47 ;  /* 0x000000ffff2f7224 */ /* 0x000fc400078e0a2f */
[C---:B------:R-:W-:Y:S01]  /*3700*/  IMAD R98, R3.reuse, R5, R98 ;  /* 0x0000000503627224 */ /* 0x040fe200078e0262 */
[----:B------:R-:W-:Y:S01]  /*3710*/  SHF.R.U32.HI R5, RZ, 0x5, R177 ;  /* 0x00000005ff057819 */ /* 0x000fe200000116b1 */
[----:B------:R-:W-:Y:S01]  /*3720*/  IMAD.MOV R49, RZ, RZ, -R49 ;  /* 0x000000ffff317224 */ /* 0x000fe200078e0a31 */
[----:B------:R-:W0:Y:S01]  /*3730*/  LDC R177, c[0x0][0x23c] ;  /* 0x00008f00ffb17b82 */ /* 0x000e220000000800 */
[----:B------:R-:W-:Y:S01]  /*3740*/  IMAD R94, R3, R47, R94 ;  /* 0x0000002f035e7224 */ /* 0x000fe200078e025e */
[----:B------:R-:W-:Y:S01]  /*3750*/  R2UR UR25, R5 ;  /* 0x00000000051972ca */ /* 0x000fe200000e0000 */
[--C-:B------:R-:W-:Y:S01]  /*3760*/  @!P5 IMAD.IADD R80, R80, 0x1, -R3.reuse ;  /* 0x000000015050d824 */ /* 0x100fe200078e0a03 */
[C---:B------:R-:W-:Y:S01]  /*3770*/  ISETP.GT.U32.AND P5, PT, R3.reuse, R98, PT ;  /* 0x000000620300720c */ /* 0x040fe20003fa4070 */
[C---:B------:R-:W-:Y:S02]  /*3780*/  IMAD R96, R3.reuse, R49, R96 ;  /* 0x0000003103607224 */ /* 0x040fe400078e0260 */
[--C-:B------:R-:W-:Y:S01]  /*3790*/  @!P4 IMAD.IADD R82, R82, 0x1, -R3.reuse ;  /* 0x000000015252c824 */ /* 0x100fe200078e0a03 */
[----:B------:R-:W-:Y:S01]  /*37a0*/  ISETP.GT.U32.AND P4, PT, R3, R94, PT ;  /* 0x0000005e0300720c */ /* 0x000fe20003f84070 */
[--C-:B------:R-:W-:Y:S01]  /*37b0*/  @!P3 IMAD.IADD R84, R84, 0x1, -R3.reuse ;  /* 0x000000015454b824 */ /* 0x100fe200078e0a03 */
[----:B------:R-:W-:Y:S01]  /*37c0*/  ISETP.GE.AND P3, PT, R51, RZ, PT ;  /* 0x000000ff3300720c */ /* 0x000fe20003f66270 */
[--C-:B------:R-:W-:Y:S01]  /*37d0*/  @!P6 IMAD.IADD R86, R86, 0x1, -R3.reuse ;  /* 0x000000015656e824 */ /* 0x100fe200078e0a03 */
[----:B------:R-:W-:Y:S01]  /*37e0*/  ISETP.GT.U32.AND P6, PT, R3, R96, PT ;  /* 0x000000600300720c */ /* 0x000fe20003fc4070 */
[--C-:B------:R-:W-:Y:S01]  /*37f0*/  @!P0 IMAD.IADD R88, R88, 0x1, -R3.reuse ;  /* 0x0000000158588824 */ /* 0x100fe200078e0a03 */
[----:B------:R-:W-:Y:S01]  /*3800*/  ISETP.GE.AND P0, PT, R57, RZ, PT ;  /* 0x000000ff3900720c */ /* 0x000fe20003f06270 */
        /* <DEDUP_REMOVED lines=8> */
[----:B------:R-:W-:Y:S01]  /*3890*/  @!P3 IMAD.MOV R76, RZ, RZ, -R76 ;  /* 0x000000ffff4cb224 */ /* 0x000fe200078e0a4c */
[C---:B------:R-:W-:Y:S01]  /*38a0*/  ISETP.GT.U32.AND P3, PT, R3.reuse, R88, PT ;  /* 0x000000580300720c */ /* 0x040fe20003f64070 */
[--C-:B------:R-:W-:Y:S01]  /*38b0*/  @!P6 IMAD.IADD R96, R96, 0x1, -R3.reuse ;  /* 0x000000016060e824 */ /* 0x100fe200078e0a03 */
[C---:B------:R-:W-:Y:S01]  /*38c0*/  ISETP.GT.U32.AND P6, PT, R3.reuse, R94, PT ;  /* 0x0000005e0300720c */ /* 0x040fe20003fc4070 */
        /* <DEDUP_REMOVED lines=8> */
[----:B------:R-:W-:Y:S01]  /*3950*/  @!P4 IMAD.MOV R86, RZ, RZ, -R86 ;  /* 0x000000ffff56c224 */ /* 0x000fe200078e0a56 */
        /* <DEDUP_REMOVED lines=11> */
[----:B------:R-:W-:Y:S01]  /*3a10*/  @!P5 IMAD.IADD R96, R96, 0x1, -R3 ;  /* 0x000000016060d824 */ /* 0x000fe200078e0a03 */
[----:B------:R-:W-:Y:S01]  /*3a20*/  ISETP.NE.AND P5, PT, R41, RZ, PT ;  /* 0x000000ff2900720c */ /* 0x000fe20003fa5270 */
[----:B------:R-:W-:Y:S01]  /*3a30*/  @!P4 IMAD.MOV R98, RZ, RZ, -R98 ;  /* 0x000000ffff62c224 */ /* 0x000fe200078e0a62 */
[----:B------:R-:W-:Y:S01]  /*3a40*/  LOP3.LUT R3, RZ, R41, RZ, 0x33, !PT ;  /* 0x00000029ff037212 */ /* 0x000fe200078e33ff */
[----:B------:R-:W-:-:S02]  /*3a50*/  @!P3 IMAD.MOV R88, RZ, RZ, -R88 ;  /* 0x000000ffff58b224 */ /* 0x000fc400078e0a58 */
[----:B------:R-:W-:Y:S01]  /*3a60*/  @!P6 IMAD.MOV R96, RZ, RZ, -R96 ;  /* 0x000000ffff60e224 */ /* 0x000fe200078e0a60 */
[C---:B------:R-:W-:Y:S01]  /*3a70*/  SEL R7, R3.reuse, R7, !P5 ;  /* 0x0000000703077207 */ /* 0x040fe20006800000 */
[----:B------:R-:W-:Y:S01]  /*3a80*/  @!P0 IMAD.MOV R90, RZ, RZ, -R90 ;  /* 0x000000ffff5a8224 */ /* 0x000fe200078e0a5a */
[----:B------:R-:W-:Y:S01]  /*3a90*/  LEA R188, P0, R2, UR6, 0x1 ;  /* 0x0000000602bc7c11 */ /* 0x000fe2000f8008ff */
[----:B------:R-:W-:Y:S01]  /*3aa0*/  @!P2 IMAD.MOV R92, RZ, RZ, -R92 ;  /* 0x000000ffff5ca224 */ /* 0x000fe200078e0a5c */
[C---:B------:R-:W-:Y:S01]  /*3ab0*/  SEL R6, R3.reuse, R6, !P5 ;  /* 0x0000000603067207 */ /* 0x040fe20006800000 */
[----:B------:R-:W-:Y:S01]  /*3ac0*/  @!P1 IMAD.MOV R94, RZ, RZ, -R94 ;  /* 0x000000ffff5e9224 */ /* 0x000fe200078e0a5e */
[----:B------:R-:W-:Y:S01]  /*3ad0*/  SEL R9, R3, R9, !P5 ;  /* 0x0000000903097207 */ /* 0x000fe20006800000 */
[----:B------:R-:W-:Y:S01]  /*3ae0*/  IMAD R7, R7, UR4, RZ ;  /* 0x0000000407077c24 */ /* 0x000fe2000f8e02ff */
[C---:B------:R-:W-:Y:S01]  /*3af0*/  SEL R8, R3.reuse, R8, !P5 ;  /* 0x0000000803087207 */ /* 0x040fe20006800000 */
[----:B------:R-:W-:Y:S01]  /*3b00*/  IMAD R162, R6, UR4, RZ ;  /* 0x0000000406a27c24 */ /* 0x000fe2000f8e02ff */
[----:B------:R-:W-:Y:S01]  /*3b10*/  SEL R10, R3, R10, !P5 ;  /* 0x0000000a030a7207 */ /* 0x000fe20006800000 */
[----:B------:R-:W-:Y:S01]  /*3b20*/  IMAD R9, R9, UR4, RZ ;  /* 0x0000000409097c24 */ /* 0x000fe2000f8e02ff */
[C---:B------:R-:W-:Y:S01]  /*3b30*/  SEL R11, R3.reuse, R11, !P5 ;  /* 0x0000000b030b7207 */ /* 0x040fe20006800000 */
[----:B------:R-:W-:Y:S01]  /*3b40*/  IMAD R8, R8, UR4, RZ ;  /* 0x0000000408087c24 */ /* 0x000fe2000f8e02ff */
[C---:B------:R-:W-:Y:S01]  /*3b50*/  SEL R12, R3.reuse, R12, !P5 ;  /* 0x0000000c030c7207 */ /* 0x040fe20006800000 */
[----:B------:R-:W-:Y:S01]  /*3b60*/  IMAD R5, R10, UR4, RZ ;  /* 0x000000040a057c24 */ /* 0x000fe2000f8e02ff */
        /* <DEDUP_REMOVED lines=112> */
[----:B------:R-:W-:Y:S01]  /*4270*/  LEA.HI.X.SX32 R189, R2, UR7, 0x1, P0 ;  /* 0x0000000702bd7c11 */ /* 0x000fe200080f0eff */
[----:B------:R-:W-:Y:S01]  /*4280*/  ULDC.64 UR6, c[0x0][0x218] ;  /* 0x0000860000067ab9 */ /* 0x000fe20000000a00 */
[----:B------:R-:W-:Y:S01]  /*4290*/  SEL R3, R3, R98, !P5 ;  /* 0x0000006203037207 */ /* 0x000fe20006800000 */
[----:B------:R-:W-:Y:S01]  /*42a0*/  IMAD R94, R94, UR4, RZ ;  /* 0x000000045e5e7c24 */ /* 0x000fe2000f8e02ff */
[----:B------:R-:W-:Y:S01]  /*42b0*/  LEA R160, P5, R7, UR6, 0x1 ;  /* 0x0000000607a07c11 */ /* 0x000fe2000f8a08ff */
[----:B------:R-:W-:Y:S01]  /*42c0*/  IMAD R96, R96, UR4, RZ ;  /* 0x0000000460607c24 */ /* 0x000fe2000f8e02ff */
[----:B------:R-:W-:Y:S01]  /*42d0*/  LEA R161, P6, R162, UR6, 0x1 ;  /* 0x00000006a2a17c11 */ /* 0x000fe2000f8c08ff */
[----:B------:R-:W-:Y:S01]  /*42e0*/  IMAD R55, R3, UR4, RZ ;  /* 0x0000000403377c24 */ /* 0x000fe2000f8e02ff */
[----:B------:R-:W-:Y:S01]  /*42f0*/  LEA.HI.X.SX32 R3, R7, UR7, 0x1, P5 ;  /* 0x0000000707037c11 */ /* 0x000fe2000a8f0eff */
[----:B------:R-:W-:Y:S01]  /*4300*/  UMOV UR4, URZ ;  /* 0x0000003f00047c82 */ /* 0x000fe20008000000 */
[----:B------:R-:W-:Y:S01]  /*4310*/  LEA R2, P2, R9, UR6, 0x1 ;  /* 0x0000000609027c11 */ /* 0x000fe2000f8408ff */
[-C--:B------:R-:W-:Y:S01]  /*4320*/  IMAD R180, R144, R147.reuse, RZ ;  /* 0x0000009390b47224 */ /* 0x080fe200078e02ff */
[----:B------:R-:W-:Y:S01]  /*4330*/  LEA R156, P1, R5, UR6, 0x1 ;  /* 0x00000006059c7c11 */ /* 0x000fe2000f8208ff */
[----:B------:R1:W-:Y:S01]  /*4340*/  STL [R1+0x8], R3 ;  /* 0x0000080301007387 */ /* 0x0003e20000100800 */
[----:B------:R-:W-:Y:S01]  /*4350*/  LEA.HI.X.SX32 R162, R162, UR7, 0x1, P6 ;  /* 0x00000007a2a27c11 */ /* 0x000fe2000b0f0eff */
[-C--:B------:R-:W-:Y:S01]  /*4360*/  IMAD R181, R145, R147.reuse, RZ ;  /* 0x0000009391b57224 */ /* 0x080fe200078e02ff */
[----:B------:R-:W-:Y:S01]  /*4370*/  LEA R4, P6, R43, UR6, 0x1 ;  /* 0x000000062b047c11 */ /* 0x000fe2000f8c08ff */
[-C--:B------:R-:W-:Y:S01]  /*4380*/  IMAD R180, R148, R147.reuse, RZ ;  /* 0x0000009394b47224 */ /* 0x080fe200078e02ff */
[----:B------:R-:W-:Y:S01]  /*4390*/  LEA R16, P5, R14, UR6, 0x1 ;  /* 0x000000060e107c11 */ /* 0x000fe2000f8a08ff */
[-C--:B------:R-:W-:Y:S01]  /*43a0*/  IMAD R181, R149, R147.reuse, RZ ;  /* 0x0000009395b57224 */ /* 0x080fe200078e02ff */
[----:B------:R-:W-:Y:S01]  /*43b0*/  LEA.HI.X.SX32 R5, R5, UR7, 0x1, P1 ;  /* 0x0000000705057c11 */ /* 0x000fe200088f0eff */
[----:B------:R-:W-:Y:S01]  /*43c0*/  IMAD R180, R151, R147, RZ ;  /* 0x0000009397b47224 */ /* 0x000fe200078e02ff */
[----:B------:R-:W-:-:S02]  /*43d0*/  LEA R11, P0, R41, UR6, 0x1 ;  /* 0x00000006290b7c11 */ /* 0x000fc4000f8008ff */
[----:B------:R-:W-:Y:S02]  /*43e0*/  CS2R R98, SRZ ;  /* 0x0000000000627805 */ /* 0x000fe4000001ff00 */
[----:B-1----:R-:W-:Y:S01]  /*43f0*/  LEA.HI.X.SX32 R3, R9, UR7, 0x1, P2 ;  /* 0x0000000709037c11 */ /* 0x002fe200090f0eff */
[----:B------:R1:W-:Y:S01]  /*4400*/  STL [R1+0xc], R5 ;  /* 0x00000c0501007387 */ /* 0x0003e20000100800 */
[----:B------:R-:W-:Y:S02]  /*4410*/  LEA R7, P2, R47, UR6, 0x1 ;  /* 0x000000062f077c11 */ /* 0x000fe4000f8408ff */
[----:B------:R-:W-:Y:S02]  /*4420*/  CS2R R144, SRZ ;  /* 0x0000000000907805 */ /* 0x000fe4000001ff00 */
[----:B------:R-:W-:Y:S02]  /*4430*/  LEA R20, P1, R49, UR6, 0x1 ;  /* 0x0000000631147c11 */ /* 0x000fe4000f8208ff */
[----:B------:R-:W-:-:S02]  /*4440*/  CS2R R148, SRZ ;  /* 0x0000000000947805 */ /* 0x000fc4000001ff00 */
[----:B------:R-:W-:Y:S02]  /*4450*/  LEA R10, P4, R12, UR6, 0x1 ;  /* 0x000000060c0a7c11 */ /* 0x000fe4000f8808ff */
[----:B------:R-:W-:Y:S02]  /*4460*/  CS2R R150, SRZ ;  /* 0x0000000000967805 */ /* 0x000fe4000001ff00 */
[----:B------:R-:W-:Y:S02]  /*4470*/  LEA.HI.X.SX32 R9, R43, UR7, 0x1, P6 ;  /* 0x000000072b097c11 */ /* 0x000fe4000b0f0eff */
[----:B------:R-:W-:Y:S02]  /*4480*/  LEA.HI.X.SX32 R18, R14, UR7, 0x1, P5 ;  /* 0x000000070e127c11 */ /* 0x000fe4000a8f0eff */
[----:B------:R-:W-:Y:S01]  /*4490*/  LEA.HI.X.SX32 R14, R47, UR7, 0x1, P2 ;  /* 0x000000072f0e7c11 */ /* 0x000fe200090f0eff */
[----:B------:R-:W-:Y:S01]  /*44a0*/  STL [R1+0x10], R9 ;  /* 0x0000100901007387 */ /* 0x000fe20000100800 */
[----:B------:R-:W-:-:S02]  /*44b0*/  LEA R6, P3, R8, UR6, 0x1 ;  /* 0x0000000608067c11 */ /* 0x000fc4000f8608ff */
[----:B------:R-:W-:Y:S01]  /*44c0*/  LEA.HI.X.SX32 R13, R41, UR7, 0x1, P0 ;  /* 0x00000007290d7c11 */ /* 0x000fe200080f0eff */
[----:B------:R2:W-:Y:S01]  /*44d0*/  STL [R1+0x14], R14 ;  /* 0x0000140e01007387 */ /* 0x0005e20000100800 */
[----:B------:R-:W-:Y:S02]  /*44e0*/  LEA.HI.X.SX32 R21, R49, UR7, 0x1, P1 ;  /* 0x0000000731157c11 */ /* 0x000fe400088f0eff */
[----:B------:R-:W-:Y:S02]  /*44f0*/  LEA R19, P0, R51, UR6, 0x1 ;  /* 0x0000000633137c11 */ /* 0x000fe4000f8008ff */
[----:B------:R-:W-:Y:S02]  /*4500*/  LEA R154, P1, R24, UR6, 0x1 ;  /* 0x00000006189a7c11 */ /* 0x000fe4000f8208ff */
[----:B-1----:R-:W-:Y:S02]  /*4510*/  LEA.HI.X.SX32 R5, R12, UR7, 0x1, P4 ;  /* 0x000000070c057c11 */ /* 0x002fe4000a0f0eff */
[----:B------:R-:W-:Y:S01]  /*4520*/  LEA R12, P4, R53, UR6, 0x1 ;  /* 0x00000006350c7c11 */ /* 0x000fe2000f8808ff */
[----:B------:R1:W-:Y:S01]  /*4530*/  STL [R1+0x20], R154 ;  /* 0x0000209a01007387 */ /* 0x0003e20000100800 */
[----:B------:R-:W-:-:S02]  /*4540*/  LEA.HI.X.SX32 R8, R8, UR7, 0x1, P3 ;  /* 0x0000000708087c11 */ /* 0x000fc400098f0eff */
[----:B------:R-:W-:Y:S02]  /*4550*/  LEA R15, P3, R45, UR6, 0x1 ;  /* 0x000000062d0f7c11 */ /* 0x000fe4000f8608ff */
[----:B--2---:R-:W-:Y:S02]  /*4560*/  LEA.HI.X.SX32 R14, R51, UR7, 0x1, P0 ;  /* 0x00000007330e7c11 */ /* 0x004fe400080f0eff */
[----:B------:R-:W-:Y:S02]  /*4570*/  LEA R158, P0, R25, UR6, 0x1 ;  /* 0x00000006199e7c11 */ /* 0x000fe4000f8008ff */
[----:B------:R-:W-:Y:S02]  /*4580*/  LEA R23, P5, R236, UR6, 0x1 ;  /* 0x00000006ec177c11 */ /* 0x000fe4000f8a08ff */
[----:B-1----:R-:W-:Y:S01]  /*4590*/  LEA.HI.X.SX32 R154, R53, UR7, 0x1, P4 ;  /* 0x00000007359a7c11 */ /* 0x002fe2000a0f0eff */
[----:B------:R-:W-:Y:S01]  /*45a0*/  STL [R1+0x9c], R158 ;  /* 0x00009c9e01007387 */ /* 0x000fe20000100800 */
[----:B------:R-:W-:-:S02]  /*45b0*/  LEA.HI.X.SX32 R9, R45, UR7, 0x1, P3 ;  /* 0x000000072d097c11 */ /* 0x000fc400098f0eff */
[----:B------:R-:W-:Y:S01]  /*45c0*/  LEA R17, P3, R22, UR6, 0x1 ;  /* 0x0000000616117c11 */ /* 0x000fe2000f8608ff */
[----:B------:R1:W-:Y:S01]  /*45d0*/  STL [R1+0x18], R154 ;  /* 0x0000189a01007387 */ /* 0x0003e20000100800 */
[----:B------:R-:W-:Y:S02]  /*45e0*/  LEA.HI.X.SX32 R236, R236, UR7, 0x1, P5 ;  /* 0x00000007ecec7c11 */ /* 0x000fe4000a8f0eff */
[----:B------:R-:W-:Y:S02]  /*45f0*/  LEA.HI.X.SX32 R22, R22, UR7, 0x1, P3 ;  /* 0x0000000716167c11 */ /* 0x000fe400098f0eff */
[----:B------:R-:W-:Y:S02]  /*4600*/  LEA R155, P2, R157, UR6, 0x1 ;  /* 0x000000069d9b7c11 */ /* 0x000fe4000f8408ff */
[----:B------:R-:W-:Y:S02]  /*4610*/  LEA R152, P6, R153, UR6, 0x1 ;  /* 0x0000000699987c11 */ /* 0x000fe4000f8c08ff */
[----:B------:R-:W-:-:S02]  /*4620*/  LEA.HI.X.SX32 R157, R157, UR7, 0x1, P2 ;  /* 0x000000079d9d7c11 */ /* 0x000fc400090f0eff */
[----:B-1----:R-:W-:Y:S02]  /*4630*/  LEA R154, P5, R28, UR6, 0x1 ;  /* 0x000000061c9a7c11 */ /* 0x002fe4000f8a08ff */
[----:B------:R-:W-:Y:S02]  /*4640*/  LEA R234, P4, R26, UR6, 0x1 ;  /* 0x000000061aea7c11 */ /* 0x000fe4000f8808ff */
[----:B------:R-:W-:Y:S01]  /*4650*/  LEA.HI.X.SX32 R153, R153, UR7, 0x1, P6 ;  /* 0x0000000799997c11 */ /* 0x000fe2000b0f0eff */
[----:B------:R1:W-:Y:S01]  /*4660*/  STL [R1+0xa0], R154 ;  /* 0x0000a09a01007387 */ /* 0x0003e20000100800 */
[----:B------:R-:W-:Y:S02]  /*4670*/  LEA R158, P6, R27, UR6, 0x1 ;  /* 0x000000061b9e7c11 */ /* 0x000fe4000f8c08ff */
[----:B------:R-:W-:Y:S01]  /*4680*/  LEA R163, P3, R29, UR6, 0x1 ;  /* 0x000000061da37c11 */ /* 0x000fe2000f8608ff */
[----:B------:R2:W-:Y:S01]  /*4690*/  STL [R1+0x1c], R22 ;  /* 0x00001c1601007387 */ /* 0x0005e20000100800 */
[----:B-1----:R-:W-:-:S02]  /*46a0*/  LEA R154, P2, R30, UR6, 0x1 ;  /* 0x000000061e9a7c11 */ /* 0x002fc4000f8408ff */
[----:B--2---:R-:W-:-:S03]  /*46b0*/  LEA.HI.X.SX32 R22, R24, UR7, 0x1, P1 ;  /* 0x0000000718167c11 */ /* 0x004fc600088f0eff */
[----:B------:R1:W-:Y:S01]  /*46c0*/  STL [R1+0x2c], R154 ;  /* 0x00002c9a01007387 */ /* 0x0003e20000100800 */
[----:B------:R-:W-:Y:S02]  /*46d0*/  LEA R159, P1, R31, UR6, 0x1 ;  /* 0x000000061f9f7c11 */ /* 0x000fe4000f8208ff */
[----:B------:R-:W-:Y:S02]  /*46e0*/  LEA.HI.X.SX32 R214, R30, UR7, 0x1, P2 ;  /* 0x000000071ed67c11 */ /* 0x000fe400090f0eff */
[----:B------:R-:W-:Y:S01]  /*46f0*/  LEA R166, P2, R37, UR6, 0x1 ;  /* 0x0000000625a67c11 */ /* 0x000fe2000f8408ff */
[----:B------:R2:W-:Y:S01]  /*4700*/  STL [R1+0xa4], R159 ;  /* 0x0000a49f01007387 */ /* 0x0005e20000100800 */
[----:B-1----:R-:W-:Y:S02]  /*4710*/  LEA.HI.X.SX32 R154, R25, UR7, 0x1, P0 ;  /* 0x00000007199a7c11 */ /* 0x002fe400080f0eff */
[----:B------:R-:W-:Y:S02]  /*4720*/  CS2R R24, SRZ ;  /* 0x0000000000187805 */ /* 0x000fe4000001ff00 */
[----:B------:R-:W-:Y:S01]  /*4730*/  LEA R216, P0, R32, UR6, 0x1 ;  /* 0x0000000620d87c11 */ /* 0x000fe2000f8008ff */
[----:B------:R1:W-:Y:S01]  /*4740*/  STL [R1+0x24], R154 ;  /* 0x0000249a01007387 */ /* 0x0003e20000100800 */
[----:B--2---:R-:W-:-:S02]  /*4750*/  LEA.HI.X.SX32 R159, R26, UR7, 0x1, P4 ;  /* 0x000000071a9f7c11 */ /* 0x004fc4000a0f0eff */
[C---:B------:R-:W-:Y:S02]  /*4760*/  LEA R165, P4, R33.reuse, UR6, 0x1 ;  /* 0x0000000621a57c11 */ /* 0x040fe4000f8808ff */
[----:B------:R-:W-:Y:S02]  /*4770*/  LEA.HI.X.SX32 R215, R32, UR7, 0x1, P0 ;  /* 0x0000000720d77c11 */ /* 0x000fe400080f0eff */
[----:B------:R-:W-:Y:S01]  /*4780*/  LEA.HI.X.SX32 R217, R33, UR7, 0x1, P4 ;  /* 0x0000000721d97c11 */ /* 0x000fe2000a0f0eff */
[----:B------:R2:W-:Y:S01]  /*4790*/  STL [R1+0x34], R165 ;  /* 0x000034a501007387 */ /* 0x0005e20000100800 */
[----:B------:R-:W-:Y:S02]  /*47a0*/  CS2R R32, SRZ ;  /* 0x0000000000207805 */ /* 0x000fe4000001ff00 */
[----:B-1----:R-:W-:Y:S02]  /*47b0*/  LEA.HI.X.SX32 R154, R27, UR7, 0x1, P6 ;  /* 0x000000071b9a7c11 */ /* 0x002fe4000b0f0eff */
[----:B------:R-:W-:-:S02]  /*47c0*/  CS2R R26, SRZ ;  /* 0x00000000001a7805 */ /* 0x000fc4000001ff00 */
[----:B------:R-:W-:-:S05]  /*47d0*/  LEA R164, P6, R34, UR6, 0x1 ;  /* 0x0000000622a47c11 */ /* 0x000fca000f8c08ff */
[----:B------:R1:W-:Y:S01]  /*47e0*/  STL [R1+0xa8], R164 ;  /* 0x0000a8a401007387 */ /* 0x0003e20000100800 */
[----:B--2---:R-:W-:Y:S02]  /*47f0*/  LEA.HI.X.SX32 R165, R28, UR7, 0x1, P5 ;  /* 0x000000071ca57c11 */ /* 0x004fe4000a8f0eff */
[----:B------:R-:W-:-:S03]  /*4800*/  LEA R219, P5, R35, UR6, 0x1 ;  /* 0x0000000623db7c11 */ /* 0x000fc6000f8a08ff */
[----:B------:R2:W-:Y:S01]  /*4810*/  STL [R1+0x28], R165 ;  /* 0x000028a501007387 */ /* 0x0005e20000100800 */
[----:B------:R-:W-:Y:S02]  /*4820*/  LEA.HI.X.SX32 R218, R35, UR7, 0x1, P5 ;  /* 0x0000000723da7c11 */ /* 0x000fe4000a8f0eff */
[----:B-1----:R-:W-:Y:S02]  /*4830*/  LEA.HI.X.SX32 R164, R29, UR7, 0x1, P3 ;  /* 0x000000071da47c11 */ /* 0x002fe400098f0eff */
[----:B------:R-:W-:Y:S02]  /*4840*/  CS2R R28, SRZ ;  /* 0x00000000001c7805 */ /* 0x000fe4000001ff00 */
[----:B--2---:R-:W-:-:S04]  /*4850*/  LEA R165, P3, R36, UR6, 0x1 ;  /* 0x0000000624a57c11 */ /* 0x004fc8000f8608ff */
[----:B------:R-:W-:Y:S01]  /*4860*/  LEA.HI.X.SX32 R220, R36, UR7, 0x1, P3 ;  /* 0x0000000724dc7c11 */ /* 0x000fe200098f0eff */
[----:B------:R1:W-:Y:S04]  /*4870*/  STL [R1+0x3c], R165 ;  /* 0x00003ca501007387 */ /* 0x0003e80000100800 */
[----:B------:R2:W-:Y:S01]  /*4880*/  STL [R1+0xac], R166 ;  /* 0x0000aca601007387 */ /* 0x0005e20000100800 */
[----:B-1----:R-:W-:Y:S02]  /*4890*/  LEA.HI.X.SX32 R165, R31, UR7, 0x1, P1 ;  /* 0x000000071fa57c11 */ /* 0x002fe400088f0eff */
[----:B------:R-:W-:Y:S02]  /*48a0*/  CS2R R30, SRZ ;  /* 0x00000000001e7805 */ /* 0x000fe4000001ff00 */
[----:B------:R-:W-:-:S02]  /*48b0*/  LEA R233, P1, R38, UR6, 0x1 ;  /* 0x0000000626e97c11 */ /* 0x000fc4000f8208ff */
[----:B--2---:R-:W-:Y:S01]  /*48c0*/  LEA R166, P4, R40, UR6, 0x1 ;  /* 0x0000000628a67c11 */ /* 0x004fe2000f8808ff */
[----:B------:R1:W-:Y:S01]  /*48d0*/  STL [R1+0x30], R165 ;  /* 0x000030a501007387 */ /* 0x0003e20000100800 */
[----:B------:R-:W-:Y:S02]  /*48e0*/  LEA.HI.X.SX32 R221, R38, UR7, 0x1, P1 ;  /* 0x0000000726dd7c11 */ /* 0x000fe400088f0eff */
[----:B-1----:R-:W-:-:S04]  /*48f0*/  LEA R165, P0, R39, UR6, 0x1 ;  /* 0x0000000627a57c11 */ /* 0x002fc8000f8008ff */
[----:B------:R-:W-:Y:S01]  /*4900*/  LEA.HI.X.SX32 R222, R39, UR7, 0x1, P0 ;  /* 0x0000000727de7c11 */ /* 0x000fe200080f0eff */
[----:B------:R1:W-:Y:S01]  /*4910*/  STL [R1+0x44], R165 ;  /* 0x000044a501007387 */ /* 0x0003e20000100800 */
[----:B------:R-:W-:-:S03]  /*4920*/  CS2R R38, SRZ ;  /* 0x0000000000267805 */ /* 0x000fc6000001ff00 */
[----:B------:R2:W-:Y:S01]  /*4930*/  STL [R1+0xb0], R166 ;  /* 0x0000b0a601007387 */ /* 0x0005e20000100800 */
[----:B-1----:R-:W-:Y:S02]  /*4940*/  LEA.HI.X.SX32 R165, R34, UR7, 0x1, P6 ;  /* 0x0000000722a57c11 */ /* 0x002fe4000b0f0eff */
[----:B------:R-:W-:Y:S02]  /*4950*/  CS2R R34, SRZ ;  /* 0x0000000000227805 */ /* 0x000fe4000001ff00 */
[----:B------:R-:W-:Y:S02]  /*4960*/  LEA R232, P6, R42, UR6, 0x1 ;  /* 0x000000062ae87c11 */ /* 0x000fe4000f8c08ff */
[----:B--2---:R-:W-:Y:S01]  /*4970*/  LEA R166, P3, R46, UR6, 0x1 ;  /* 0x000000062ea67c11 */ /* 0x004fe2000f8608ff */
[----:B------:R1:W-:Y:S01]  /*4980*/  STL [R1+0x38], R165 ;  /* 0x000038a501007387 */ /* 0x0003e20000100800 */
[----:B------:R-:W-:Y:S02]  /*4990*/  LEA.HI.X.SX32 R223, R42, UR7, 0x1, P6 ;  /* 0x000000072adf7c11 */ /* 0x000fe4000b0f0eff */
[----:B------:R-:W-:-:S02]  /*49a0*/  CS2R R42, SRZ ;  /* 0x00000000002a7805 */ /* 0x000fc4000001ff00 */
        /* <DEDUP_REMOVED lines=74> */
[----:B------:R-:W-:Y:S02]  /*4e50*/  LEA R168, P0, R94, UR6, 0x1 ;  /* 0x000000065ea87c11 */ /* 0x000fe4000f8008ff */
[----:B------:R-:W-:Y:S01]  /*4e60*/  CS2R R80, SRZ ;  /* 0x0000000000507805 */ /* 0x000fe2000001ff00 */
[----:B------:R2:W-:Y:S01]  /*4e70*/  STL [R1+0xcc], R166 ;  /* 0x0000cca601007387 */ /* 0x0005e20000100800 */
[----:B-1----:R-:W-:Y:S02]  /*4e80*/  LEA.HI.X.SX32 R165, R70, UR7, 0x1, P6 ;  /* 0x0000000746a57c11 */ /* 0x002fe4000b0f0eff */
[----:B------:R-:W-:Y:S02]  /*4e90*/  CS2R R70, SRZ ;  /* 0x0000000000467805 */ /* 0x000fe4000001ff00 */
[----:B------:R-:W-:-:S02]  /*4ea0*/  LEA R250, P6, R84, UR6, 0x1 ;  /* 0x0000000654fa7c11 */ /* 0x000fc4000f8c08ff */
[----:B--2---:R-:W-:Y:S01]  /*4eb0*/  LEA R166, P3, R88, UR6, 0x1 ;  /* 0x0000000658a67c11 */ /* 0x004fe2000f8608ff */
[----:B------:R1:W-:Y:S01]  /*4ec0*/  STL [R1+0x70], R165 ;  /* 0x000070a501007387 */ /* 0x0003e20000100800 */
[----:B------:R-:W-:Y:S02]  /*4ed0*/  LEA.HI.X.SX32 R230, R84, UR7, 0x1, P6 ;  /* 0x0000000754e67c11 */ /* 0x000fe4000b0f0eff */
[----:B------:R-:W-:Y:S02]  /*4ee0*/  CS2R R84, SRZ ;  /* 0x0000000000547805 */ /* 0x000fe4000001ff00 */
[----:B-1----:R-:W-:-:S04]  /*4ef0*/  LEA R165, P5, R86, UR6, 0x1 ;  /* 0x0000000656a57c11 */ /* 0x002fc8000f8a08ff */
[----:B------:R-:W-:Y:S01]  /*4f00*/  LEA.HI.X.SX32 R251, R86, UR7, 0x1, P5 ;  /* 0x0000000756fb7c11 */ /* 0x000fe2000a8f0eff */
[----:B------:R1:W-:Y:S01]  /*4f10*/  STL [R1+0x84], R165 ;  /* 0x000084a501007387 */ /* 0x0003e20000100800 */
[----:B------:R-:W-:-:S03]  /*4f20*/  CS2R R86, SRZ ;  /* 0x0000000000567805 */ /* 0x000fc6000001ff00 */
[----:B------:R-:W-:Y:S01]  /*4f30*/  STL [R1+0xd0], R166 ;  /* 0x0000d0a601007387 */ /* 0x000fe20000100800 */
[----:B-1----:R-:W-:Y:S02]  /*4f40*/  LEA.HI.X.SX32 R165, R76, UR7, 0x1, P2 ;  /* 0x000000074ca57c11 */ /* 0x002fe400090f0eff */
[----:B------:R-:W-:Y:S02]  /*4f50*/  CS2R R76, SRZ ;  /* 0x00000000004c7805 */ /* 0x000fe4000001ff00 */
[C---:B------:R-:W-:Y:S01]  /*4f60*/  LEA R252, P2, R90.reuse, UR6, 0x1 ;  /* 0x000000065afc7c11 */ /* 0x040fe2000f8408ff */
[----:B------:R1:W-:Y:S03]  /*4f70*/  STL [R1+0x78], R165 ;  /* 0x000078a501007387 */ /* 0x0003e60000100800 */
[----:B------:R-:W-:Y:S02]  /*4f80*/  LEA.HI.X.SX32 R231, R90, UR7, 0x1, P2 ;  /* 0x000000075ae77c11 */ /* 0x000fe400090f0eff */
[----:B------:R-:W-:-:S02]  /*4f90*/  CS2R R90, SRZ ;  /* 0x00000000005a7805 */ /* 0x000fc4000001ff00 */
[----:B-1----:R-:W-:-:S05]  /*4fa0*/  LEA R165, P1, R92, UR6, 0x1 ;  /* 0x000000065ca57c11 */ /* 0x002fca000f8208ff */
[----:B------:R1:W-:Y:S04]  /*4fb0*/  STL [R1+0x8c], R165 ;  /* 0x00008ca501007387 */ /* 0x0003e80000100800 */
[----:B------:R2:W-:Y:S01]  /*4fc0*/  STL [R1+0xd4], R168 ;  /* 0x0000d4a801007387 */ /* 0x0005e20000100800 */
[----:B-1----:R-:W-:Y:S02]  /*4fd0*/  LEA.HI.X.SX32 R165, R82, UR7, 0x1, P4 ;  /* 0x0000000752a57c11 */ /* 0x002fe4000a0f0eff */
[----:B------:R-:W-:Y:S02]  /*4fe0*/  CS2R R82, SRZ ;  /* 0x0000000000527805 */ /* 0x000fe4000001ff00 */
[----:B------:R-:W-:Y:S02]  /*4ff0*/  LEA R166, P4, R96, UR6, 0x1 ;  /* 0x0000000660a67c11 */ /* 0x000fe4000f8808ff */
[----:B--2---:R-:W-:Y:S01]  /*5000*/  LEA.HI.X.SX32 R168, R94, UR7, 0x1, P0 ;  /* 0x000000075ea87c11 */ /* 0x004fe200080f0eff */
[----:B------:R1:W-:Y:S01]  /*5010*/  STL [R1+0x80], R165 ;  /* 0x000080a501007387 */ /* 0x0003e20000100800 */
[----:B------:R-:W-:-:S03]  /*5020*/  CS2R R94, SRZ ;  /* 0x00000000005e7805 */ /* 0x000fc6000001ff00 */
[----:B------:R2:W-:Y:S01]  /*5030*/  STL [R1+0x94], R166 ;  /* 0x000094a601007387 */ /* 0x0005e20000100800 */
[----:B-1----:R-:W-:Y:S01]  /*5040*/  LEA R165, P6, R55, UR6, 0x1 ;  /* 0x0000000637a57c11 */ /* 0x002fe2000f8c08ff */
[----:B------:R-:W-:Y:S01]  /*5050*/  UIADD3 UR6, UP0, UR14, 0x2, URZ ;  /* 0x000000020e067890 */ /* 0x000fe2000ff1e03f */
[----:B--2---:R-:W-:-:S03]  /*5060*/  LEA.HI.X.SX32 R166, R88, UR7, 0x1, P3 ;  /* 0x0000000758a67c11 */ /* 0x004fc600098f0eff */
[----:B------:R1:W-:Y:S01]  /*5070*/  STL [R1+0xd8], R165 ;  /* 0x0000d8a501007387 */ /* 0x0003e20000100800 */
[----:B------:R-:W-:-:S03]  /*5080*/  CS2R R88, SRZ ;  /* 0x0000000000587805 */ /* 0x000fc6000001ff00 */
[----:B------:R2:W-:Y:S01]  /*5090*/  STL [R1+0x88], R166 ;  /* 0x000088a601007387 */ /* 0x0005e20000100800 */
[----:B-1----:R-:W-:Y:S02]  /*50a0*/  LEA.HI.X.SX32 R165, R92, UR7, 0x1, P1 ;  /* 0x000000075ca57c11 */ /* 0x002fe400088f0eff */
[----:B------:R-:W-:Y:S02]  /*50b0*/  CS2R R92, SRZ ;  /* 0x00000000005c7805 */ /* 0x000fe4000001ff00 */
[----:B--2---:R-:W-:Y:S01]  /*50c0*/  LEA.HI.X.SX32 R166, R96, UR7, 0x1, P4 ;  /* 0x0000000760a67c11 */ /* 0x004fe2000a0f0eff */
[----:B------:R1:W-:Y:S01]  /*50d0*/  STL [R1], R165 ;  /* 0x000000a501007387 */ /* 0x0003e20000100800 */
[----:B------:R-:W-:-:S03]  /*50e0*/  CS2R R96, SRZ ;  /* 0x0000000000607805 */ /* 0x000fc6000001ff00 */
[----:B------:R2:W-:Y:S04]  /*50f0*/  STL [R1+0x90], R168 ;  /* 0x000090a801007387 */ /* 0x0005e80000100800 */
[----:B------:R3:W-:Y:S01]  /*5100*/  STL [R1+0x4], R166 ;  /* 0x000004a601007387 */ /* 0x0007e20000100800 */
[----:B-1----:R-:W-:Y:S01]  /*5110*/  LEA.HI.X.SX32 R165, R55, UR7, 0x1, P6 ;  /* 0x0000000737a57c11 */ /* 0x002fe2000b0f0eff */
[----:B------:R-:W-:Y:S01]  /*5120*/  UIADD3.X UR7, UR4, 0x40000040, URZ, UP0, !UPT ;  /* 0x4000004004077890 */ /* 0x000fe200087fe43f */
[----:B------:R-:W-:Y:S02]  /*5130*/  CS2R R54, SRZ ;  /* 0x0000000000367805 */ /* 0x000fe4000001ff00 */
[C---:B--2---:R-:W-:Y:S01]  /*5140*/  LOP3.LUT R168, R130.reuse, 0x12, RZ, 0xfc, !PT ;  /* 0x0000001282a87812 */ /* 0x044fe200078efcff */
[----:B------:R1:W-:Y:S01]  /*5150*/  STL [R1+0x98], R165 ;  /* 0x000098a501007387 */ /* 0x0003e20000100800 */
[----:B------:R-:W-:Y:S01]  /*5160*/  UIADD3.64 UR22, UR6, 0x2, URZ ;  /* 0x0000000206167897 */ /* 0x000fe2000fffe03f */
[----:B---3--:R-:W-:Y:S01]  /*5170*/  LOP3.LUT R166, R130, 0x14, RZ, 0xfc, !PT ;  /* 0x0000001482a67812 */ /* 0x008fe200078efcff */
[----:B------:R-:W-:-:S04]  /*5180*/  UIADD3.64 UR10, UR6, 0x4, URZ ;  /* 0x00000004060a7897 */ /* 0x000fc8000fffe03f */
[-C--:B------:R-:W-:Y:S01]  /*5190*/  IMAD R179, R166, R147.reuse, RZ ;  /* 0x00000093a6b37224 */ /* 0x080fe200078e02ff */
[----:B-1----:R-:W-:Y:S01]  /*51a0*/  LOP3.LUT R165, R130, 0x16, RZ, 0xfc, !PT ;  /* 0x0000001682a57812 */ /* 0x002fe200078efcff */
[-C--:B------:R-:W-:Y:S02]  /*51b0*/  IMAD R166, R168, R147.reuse, RZ ;  /* 0x00000093a8a67224 */ /* 0x080fe400078e02ff */
[-C--:B------:R-:W-:Y:S02]  /*51c0*/  IMAD R166, R171, R147.reuse, RZ ;  /* 0x00000093aba67224 */ /* 0x080fe400078e02ff */
[-C--:B------:R-:W-:Y:S02]  /*51d0*/  IMAD R165, R165, R147.reuse, RZ ;  /* 0x00000093a5a57224 */ /* 0x080fe400078e02ff */
[-C--:B------:R-:W-:Y:S02]  /*51e0*/  IMAD R165, R169, R147.reuse, RZ ;  /* 0x00000093a9a57224 */ /* 0x080fe400078e02ff */
[----:B------:R-:W-:-:S02]  /*51f0*/  IMAD R165, R172, R147, RZ ;  /* 0x00000093aca57224 */ /* 0x000fc400078e02ff */
[----:B0-----:R-:W-:Y:S02]  /*5200*/  IMAD R165, R178, R177, RZ ;  /* 0x000000b1b2a57224 */ /* 0x001fe400078e02ff */
[-C--:B------:R-:W-:Y:S02]  /*5210*/  IMAD R166, R174, R147.reuse, RZ ;  /* 0x00000093aea67224 */ /* 0x080fe400078e02ff */
[-C--:B------:R-:W-:Y:S01]  /*5220*/  IMAD R166, R130, R147.reuse, RZ ;  /* 0x0000009382a67224 */ /* 0x080fe200078e02ff */
[----:B------:R-:W-:Y:S01]  /*5230*/  SHF.R.S32.HI R166, RZ, 0x1f, R165 ;  /* 0x0000001fffa67819 */ /* 0x000fe200000114a5 */
[-C--:B------:R-:W-:Y:S01]  /*5240*/  IMAD R168, R170, R147.reuse, RZ ;  /* 0x00000093aaa87224 */ /* 0x080fe200078e02ff */
[----:B------:R-:W-:Y:S01]  /*5250*/  CS2R R130, SRZ ;  /* 0x0000000000827805 */ /* 0x000fe2000001ff00 */
[-C--:B------:R-:W-:Y:S01]  /*5260*/  IMAD R168, R173, R147.reuse, RZ ;  /* 0x00000093ada87224 */ /* 0x080fe200078e02ff */
[----:B------:R-:W-:Y:S01]  /*5270*/  SHF.L.U64.HI R166, R165, 0x1, R166 ;  /* 0x00000001a5a67819 */ /* 0x000fe200000102a6 */
[----:B------:R-:W-:-:S02]  /*5280*/  IMAD R169, R175, R147, RZ ;  /* 0x00000093afa97224 */ /* 0x000fc400078e02ff */
[----:B------:R-:W-:Y:S01]  /*5290*/  IMAD R168, R176, R147, RZ ;  /* 0x00000093b0a87224 */ /* 0x000fe200078e02ff */
[----:B------:R-:W-:Y:S01]  /*52a0*/  CS2R R146, SRZ ;  /* 0x0000000000927805 */ /* 0x000fe2000001ff00 */
[----:B------:R-:W-:Y:S02]  /*52b0*/  IMAD.SHL.U32 R168, R177, 0x40, RZ ;  /* 0x00000040b1a87824 */ /* 0x000fe400078e00ff */
[----:B------:R-:W-:-:S07]  /*52c0*/  IMAD.SHL.U32 R165, R165, 0x2, RZ ;  /* 0x00000002a5a57824 */ /* 0x000fce00078e00ff */
.L_x_1:
[----:B------:R-:W0:Y:S01]  /*52d0*/  S2R R176, SR_TID.X ;  /* 0x0000000000b07919 */ /* 0x000e220000002100 */
[----:B------:R-:W1:Y:S01]  /*52e0*/  LDC R179, c[0x0][0x238] ;  /* 0x00008e00ffb37b82 */ /* 0x000e620000000800 */
[----:B------:R-:W-:Y:S01]  /*52f0*/  PRMT R175, RZ, 0x7610, R175 ;  /* 0x00007610ffaf7816 */ /* 0x000fe200000000af */
[----:B------:R-:W2:Y:S01]  /*5300*/  S2R R187, SR_TID.X ;  /* 0x0000000000bb7919 */ /* 0x000ea20000002100 */
[----:B------:R-:W3:Y:S05]  /*5310*/  S2R R168, SR_TID.X ;  /* 0x0000000000a87919 */ /* 0x000eea0000002100 */
[----:B------:R-:W4:Y:S01]  /*5320*/  LDC R171, c[0x0][0x238] ;  /* 0x00008e00ffab7b82 */ /* 0x000f220000000800 */
[----:B------:R-:W2:Y:S01]  /*5330*/  S2R R170, SR_TID.X ;  /* 0x0000000000aa7919 */ /* 0x000ea20000002100 */
[----:B------:R0:W-:Y:S06]  /*5340*/  STL [R1+0x1a0], R22 ;  /* 0x0001a01601007387 */ /* 0x0001ec0000100800 */
[----:B------:R-:W4:Y:S01]  /*5350*/  LDC R177, c[0x0][0x238] ;  /* 0x00008e00ffb17b82 */ /* 0x000f220000000800 */
[----:B------:R1:W-:Y:S04]  /*5360*/  STL [R1+0xe4], R167 ;  /* 0x0000e4a701007387 */ /* 0x0003e80000100800 */
[----:B-----5:R4:W-:Y:S03]  /*5370*/  STL [R1+0xe0], R0 ;  /* 0x0000e00001007387 */ /* 0x0209e60000100800 */
[----:B0-----:R-:W0:Y:S01]  /*5380*/  LDC R22, c[0x0][0x238] ;  /* 0x00008e00ff167b82 */ /* 0x001e220000000800 */
[----:B------:R-:W-:-:S04]  /*5390*/  SHF.R.U32.HI R178, RZ, 0x7, R176 ;  /* 0x00000007ffb27819 */ /* 0x000fc800000116b0 */
[----:B------:R-:W-:-:S04]  /*53a0*/  SGXT.U32 R178, R178, 0x1 ;  /* 0x00000001b2b2781a */ /* 0x000fc80000000000 */
[----:B------:R-:W-:Y:S02]  /*53b0*/  LOP3.LUT R178, R178, 0x2, RZ, 0xfc, !PT ;  /* 0x00000002b2b27812 */ /* 0x000fe400078efcff */
[----:B---3--:R-:W-:Y:S02]  /*53c0*/  SHF.R.U32.HI R169, RZ, 0x7, R168 ;  /* 0x00000007ffa97819 */ /* 0x008fe400000116a8 */
[----:B--2---:R-:W-:Y:S01]  /*53d0*/  SHF.R.U32.HI R170, RZ, 0x7, R170 ;  /* 0x00000007ffaa7819 */ /* 0x004fe200000116aa */
[----:B-1----:R-:W-:Y:S01]  /*53e0*/  IMAD R178, R178, R179, RZ ;  /* 0x000000b3b2b27224 */ /* 0x002fe200078e02ff */
[----:B------:R-:W-:Y:S01]  /*53f0*/  SHF.R.U32.HI R167, RZ, 0x7, R187 ;  /* 0x00000007ffa77819 */ /* 0x000fe200000116bb */
[----:B------:R-:W1:Y:S01]  /*5400*/  LDC R179, c[0x0][0x238] ;  /* 0x00008e00ffb37b82 */ /* 0x000e620000000800 */
[----:B------:R-:W-:Y:S02]  /*5410*/  SGXT.U32 R169, R169, 0x1 ;  /* 0x00000001a9a9781a */ /* 0x000fe40000000000 */
[----:B------:R-:W-:-:S02]  /*5420*/  SGXT.U32 R167, R167, 0x1 ;  /* 0x00000001a7a7781a */ /* 0x000fc40000000000 */
[----:B------:R-:W-:Y:S02]  /*5430*/  SGXT.U32 R170, R170, 0x1 ;  /* 0x00000001aaaa781a */ /* 0x000fe40000000000 */
[----:B------:R-:W-:Y:S02]  /*5440*/  LOP3.LUT R167, R167, 0x6, RZ, 0xfc, !PT ;  /* 0x00000006a7a77812 */ /* 0x000fe400078efcff */
[C---:B------:R-:W-:Y:S01]  /*5450*/  ISETP.GE.AND P0, PT, R169.reuse, UR17, PT ;  /* 0x00000011a9007c0c */ /* 0x040fe2000bf06270 */
[----:B----4-:R-:W-:Y:S01]  /*5460*/  IMAD R170, R170, R171, RZ ;  /* 0x000000abaaaa7224 */ /* 0x010fe200078e02ff */
[----:B------:R-:W-:Y:S02]  /*5470*/  SHF.R.U32.HI R174, RZ, 0x7, R176 ;  /* 0x00000007ffae7819 */ /* 0x000fe400000116b0 */
[----:B------:R-:W-:Y:S01]  /*5480*/  SHF.R.U32.HI R0, RZ, 0x7, R187 ;  /* 0x00000007ff007819 */ /* 0x000fe200000116bb */
[----:B------:R-:W-:Y:S01]  /*5490*/  IMAD.WIDE R170, R170, 0x2, R188 ;  /* 0x00000002aaaa7825 */ /* 0x000fe200078e02bc */
[----:B------:R-:W-:-:S02]  /*54a0*/  LOP3.LUT R173, R169, 0x2, RZ, 0xfc, !PT ;  /* 0x00000002a9ad7812 */ /* 0x000fc400078efcff */
[----:B------:R-:W-:Y:S01]  /*54b0*/  LOP3.LUT R172, R169, 0x4, RZ, 0xfc, !PT ;  /* 0x00000004a9ac7812 */ /* 0x000fe200078efcff */
[----:B-1----:R-:W-:Y:S01]  /*54c0*/  IMAD R167, R167, R179, RZ ;  /* 0x000000b3a7a77224 */ /* 0x002fe200078e02ff */
[----:B------:R-:W-:Y:S01]  /*54d0*/  SGXT.U32 R174, R174, 0x1 ;  /* 0x00000001aeae781a */ /* 0x000fe20000000000 */
[----:B------:R-:W1:Y:S01]  /*54e0*/  S2R R179, SR_TID.X ;  /* 0x0000000000b37919 */ /* 0x000e620000002100 */
[----:B------:R-:W-:Y:S02]  /*54f0*/  SGXT.U32 R0, R0, 0x1 ;  /* 0x000000010000781a */ /* 0x000fe40000000000 */
[----:B------:R-:W-:Y:S01]  /*5500*/  LOP3.LUT R174, R174, 0x4, RZ, 0xfc, !PT ;  /* 0x00000004aeae7812 */ /* 0x000fe200078efcff */
[----:B------:R2:W3:Y:S01]  /*5510*/  @!P0 LDG.E.U16 R175, desc[UR18][R170.64] ;  /* 0x00000012aaaf8981 */ /* 0x0004e2000c1e1500 */
[----:B------:R-:W-:Y:S02]  /*5520*/  ISETP.GE.AND P2, PT, R173, UR17, PT ;  /* 0x00000011ad007c0c */ /* 0x000fe4000bf46270 */
[----:B------:R-:W-:Y:S01]  /*5530*/  LOP3.LUT R0, R0, 0x8, RZ, 0xfc, !PT ;  /* 0x0000000800007812 */ /* 0x000fe200078efcff */
[----:B------:R-:W-:Y:S01]  /*5540*/  IMAD R174, R174, R177, RZ ;  /* 0x000000b1aeae7224 */ /* 0x000fe200078e02ff */
[----:B------:R-:W-:-:S02]  /*5550*/  ISETP.GE.AND P6, PT, R172, UR17, PT ;  /* 0x00000011ac007c0c */ /* 0x000fc4000bfc6270 */
[----:B------:R-:W-:Y:S02]  /*5560*/  SHF.R.U32.HI R177, RZ, 0x7, R187 ;  /* 0x00000007ffb17819 */ /* 0x000fe400000116bb */
[----:B------:R-:W4:Y:S01]  /*5570*/  LDC R187, c[0x0][0x238] ;  /* 0x00008e00ffbb7b82 */ /* 0x000f220000000800 */
[C---:B--2---:R-:W-:Y:S02]  /*5580*/  LOP3.LUT R170, R169.reuse, 0x6, RZ, 0xfc, !PT ;  /* 0x00000006a9aa7812 */ /* 0x044fe400078efcff */
[C---:B------:R-:W-:Y:S01]  /*5590*/  LOP3.LUT R171, R169.reuse, 0x8, RZ, 0xfc, !PT ;  /* 0x00000008a9ab7812 */ /* 0x040fe200078efcff */
[----:B0-----:R-:W-:Y:S01]  /*55a0*/  IMAD R0, R0, R22, RZ ;  /* 0x0000001600007224 */ /* 0x001fe200078e02ff */
[----:B------:R-:W-:Y:S02]  /*55b0*/  LOP3.LUT R173, R169, 0xa, RZ, 0xfc, !PT ;  /* 0x0000000aa9ad7812 */ /* 0x000fe400078efcff */
[----:B------:R-:W-:Y:S01]  /*55c0*/  ISETP.GE.AND P1, PT, R170, UR17, PT ;  /* 0x00000011aa007c0c */ /* 0x000fe2000bf26270 */
[----:B------:R-:W0:Y:S01]  /*55d0*/  LDC R22, c[0x0][0x238] ;  /* 0x00008e00ff167b82 */ /* 0x000e220000000800 */
[----:B------:R-:W-:Y:S01]  /*55e0*/  ISETP.GE.AND P0, PT, R171, UR17, PT ;  /* 0x00000011ab007c0c */ /* 0x000fe2000bf06270 */
[----:B------:R-:W-:Y:S01]  /*55f0*/  IMAD.WIDE R170, R178, 0x2, R188 ;  /* 0x00000002b2aa7825 */ /* 0x000fe200078e02bc */
[----:B------:R-:W-:-:S02]  /*5600*/  PRMT R196, RZ, 0x7610, R196 ;  /* 0x00007610ffc47816 */ /* 0x000fc400000000c4 */
[----:B------:R-:W-:Y:S01]  /*5610*/  ISETP.GE.AND P5, PT, R173, UR17, PT ;  /* 0x00000011ad007c0c */ /* 0x000fe2000bfa6270 */
[----:B------:R-:W-:Y:S01]  /*5620*/  IMAD.WIDE R172, R174, 0x2, R188 ;  /* 0x00000002aeac7825 */ /* 0x000fe200078e02bc */
[----:B------:R-:W-:Y:S01]  /*5630*/  PRMT R204, RZ, 0x7610, R204 ;  /* 0x00007610ffcc7816 */ /* 0x000fe200000000cc */
[----:B------:R-:W2:Y:S01]  /*5640*/  LDC R178, c[0x0][0x238] ;  /* 0x00008e00ffb27b82 */ /* 0x000ea20000000800 */
[----:B------:R1:W3:Y:S01]  /*5650*/  @!P2 LDG.E.U16 R196, desc[UR18][R170.64] ;  /* 0x00000012aac4a981 */ /* 0x0002e2000c1e1500 */
[----:B------:R-:W-:Y:S02]  /*5660*/  PRMT R192, RZ, 0x7610, R192 ;  /* 0x00007610ffc07816 */ /* 0x000fe400000000c0 */
[----:B------:R-:W-:Y:S01]  /*5670*/  SGXT.U32 R177, R177, 0x1 ;  /* 0x00000001b1b1781a */ /* 0x000fe20000000000 */
[----:B------:R1:W3:Y:S01]  /*5680*/  @!P6 LDG.E.U16 R204, desc[UR18][R172.64] ;  /* 0x00000012accce981 */ /* 0x0002e2000c1e1500 */
[----:B------:R-:W-:Y:S02]  /*5690*/  LOP3.LUT R176, R169, 0xc, RZ, 0xfc, !PT ;  /* 0x0000000ca9b07812 */ /* 0x000fe400078efcff */
[----:B------:R-:W-:Y:S01]  /*56a0*/  PRMT R197, RZ, 0x7610, R197 ;  /* 0x00007610ffc57816 */ /* 0x000fe200000000c5 */
[----:B------:R-:W2:Y:S01]  /*56b0*/  S2R R191, SR_TID.X ;  /* 0x0000000000bf7919 */ /* 0x000ea20000002100 */
[----:B------:R-:W-:Y:S01]  /*56c0*/  PRMT R190, RZ, 0x7610, R190 ;  /* 0x00007610ffbe7816 */ /* 0x000fe200000000be */
[----:B-1----:R-:W-:Y:S01]  /*56d0*/  IMAD.WIDE R170, R167, 0x2, R188 ;  /* 0x00000002a7aa7825 */ /* 0x002fe200078e02bc */
[----:B------:R-:W-:-:S02]  /*56e0*/  SHF.R.U32.HI R167, RZ, 0x7, R179 ;  /* 0x00000007ffa77819 */ /* 0x000fc400000116b3 */
[----:B------:R-:W-:Y:S01]  /*56f0*/  LOP3.LUT R177, R177, 0xa, RZ, 0xfc, !PT ;  /* 0x0000000ab1b17812 */ /* 0x000fe200078efcff */
[----:B------:R-:W-:Y:S01]  /*5700*/  IMAD.WIDE R172, R0, 0x2, R188 ;  /* 0x0000000200ac7825 */ /* 0x000fe200078e02bc */
[----:B------:R-:W-:Y:S01]  /*5710*/  SHF.R.U32.HI R0, RZ, 0x7, R179 ;  /* 0x00000007ff007819 */ /* 0x000fe200000116b3 */
[----:B------:R1:W3:Y:S01]  /*5720*/  @!P1 LDG.E.U16 R192, desc[UR18][R170.64] ;  /* 0x00000012aac09981 */ /* 0x0002e2000c1e1500 */
[----:B------:R-:W-:Y:S02]  /*5730*/  SGXT.U32 R167, R167, 0x1 ;  /* 0x00000001a7a7781a */ /* 0x000fe40000000000 */
[----:B------:R-:W-:Y:S01]  /*5740*/  SGXT.U32 R0, R0, 0x1 ;  /* 0x000000010000781a */ /* 0x000fe20000000000 */
[----:B------:R-:W3:Y:S01]  /*5750*/  @!P0 LDG.E.U16 R190, desc[UR18][R172.64] ;  /* 0x00000012acbe8981 */ /* 0x000ee2000c1e1500 */
[----:B------:R-:W-:Y:S02]  /*5760*/  LOP3.LUT R167, R167, 0xe, RZ, 0xfc, !PT ;  /* 0x0000000ea7a77812 */ /* 0x000fe400078efcff */
[----:B------:R-:W-:-:S02]  /*5770*/  LOP3.LUT R0, R0, 0xc, RZ, 0xfc, !PT ;  /* 0x0000000c00007812 */ /* 0x000fc400078efcff */
[----:B------:R-:W-:Y:S01]  /*5780*/  ISETP.GE.AND P4, PT, R176, UR17, PT ;  /* 0x00000011b0007c0c */ /* 0x000fe2000bf86270 */
[----:B----4-:R-:W-:Y:S01]  /*5790*/  IMAD R167, R167, R187, RZ ;  /* 0x000000bba7a77224 */ /* 0x010fe200078e02ff */
[C---:B------:R-:W-:Y:S01]  /*57a0*/  LOP3.LUT R176, R169.reuse, 0x10, RZ, 0xfc, !PT ;  /* 0x00000010a9b07812 */ /* 0x040fe200078efcff */
[----:B------:R-:W4:Y:S01]  /*57b0*/  S2R R187, SR_TID.X ;  /* 0x0000000000bb7919 */ /* 0x000f220000002100 */
[----:B0-----:R-:W-:Y:S01]  /*57c0*/  IMAD R0, R0, R22, RZ ;  /* 0x0000001600007224 */ /* 0x001fe200078e02ff */
[----:B------:R-:W-:Y:S01]  /*57d0*/  LOP3.LUT R174, R169, 0xe, RZ, 0xfc, !PT ;  /* 0x0000000ea9ae7812 */ /* 0x000fe200078efcff */
[----:B------:R-:W0:Y:S02]  /*57e0*/  LDC R22, c[0x0][0x238] ;  /* 0x00008e00ff167b82 */ /* 0x000e240000000800 */
[----:B-1----:R-:W-:Y:S01]  /*57f0*/  IMAD.WIDE R170, R0, 0x2, R188 ;  /* 0x0000000200aa7825 */ /* 0x002fe200078e02bc */
[----:B------:R-:W-:-:S04]  /*5800*/  SHF.R.U32.HI R0, RZ, 0x7, R179 ;  /* 0x00000007ff007819 */ /* 0x000fc800000116b3 */
[----:B------:R-:W-:Y:S01]  /*5810*/  SGXT.U32 R0, R0, 0x1 ;  /* 0x000000010000781a */ /* 0x000fe20000000000 */
[----:B--2---:R-:W-:Y:S01]  /*5820*/  IMAD R177, R177, R178, RZ ;  /* 0x000000b2b1b17224 */ /* 0x004fe200078e02ff */
[----:B------:R-:W-:Y:S02]  /*5830*/  ISETP.GE.AND P2, PT, R176, UR17, PT ;  /* 0x00000011b0007c0c */ /* 0x000fe4000bf46270 */
[----:B------:R-:W-:Y:S01]  /*5840*/  LOP3.LUT R0, R0, 0x10, RZ, 0xfc, !PT ;  /* 0x0000001000007812 */ /* 0x000fe200078efcff */
[----:B------:R-:W-:-:S05]  /*5850*/  IMAD.WIDE R176, R177, 0x2, R188 ;  /* 0x00000002b1b07825 */ /* 0x000fca00078e02bc */
[----:B------:R1:W2:Y:S01]  /*5860*/  @!P5 LDG.E.U16 R197, desc[UR18][R176.64] ;  /* 0x00000012b0c5d981 */ /* 0x0002a2000c1e1500 */
[----:B0-----:R-:W-:Y:S02]  /*5870*/  IMAD R0, R0, R22, RZ ;  /* 0x0000001600007224 */ /* 0x001fe400078e02ff */
[----:B------:R-:W0:Y:S02]  /*5880*/  LDC R22, c[0x0][0x238] ;  /* 0x00008e00ff167b82 */ /* 0x000e240000000800 */
[----:B-1----:R-:W-:Y:S01]  /*5890*/  IMAD.WIDE R176, R0, 0x2, R188 ;  /* 0x0000000200b07825 */ /* 0x002fe200078e02bc */
[----:B----4-:R-:W-:-:S05]  /*58a0*/  SHF.R.U32.HI R0, RZ, 0x7, R187 ;  /* 0x00000007ff007819 */ /* 0x010fca00000116bb */
[----:B------:R-:W1:Y:S01]  /*58b0*/  LDC R187, c[0x0][0x238] ;  /* 0x00008e00ffbb7b82 */ /* 0x000e620000000800 */
[----:B------:R-:W-:Y:S01]  /*58c0*/  IMAD.WIDE R172, R167, 0x2, R188 ;  /* 0x00000002a7ac7825 */ /* 0x000fe200078e02bc */
[----:B------:R-:W-:Y:S02]  /*58d0*/  SGXT.U32 R0, R0, 0x1 ;  /* 0x000000010000781a */ /* 0x000fe40000000000 */
[----:B------:R-:W-:Y:S02]  /*58e0*/  SHF.R.U32.HI R167, RZ, 0x7, R191 ;  /* 0x00000007ffa77819 */ /* 0x000fe400000116bf */
[----:B------:R-:W-:Y:S02]  /*58f0*/  LOP3.LUT R0, R0, 0x12, RZ, 0xfc, !PT ;  /* 0x0000001200007812 */ /* 0x000fe400078efcff */
[----:B------:R-:W-:Y:S02]  /*5900*/  SGXT.U32 R167, R167, 0x1 ;  /* 0x00000001a7a7781a */ /* 0x000fe40000000000 */
[----:B------:R-:W-:-:S02]  /*5910*/  ISETP.GE.AND P3, PT, R174, UR17, PT ;  /* 0x00000011ae007c0c */ /* 0x000fc4000bf66270 */
[----:B------:R-:W-:Y:S01]  /*5920*/  LOP3.LUT R167, R167, 0x14, RZ, 0xfc, !PT ;  /* 0x00000014a7a77812 */ /* 0x000fe200078efcff */
[----:B0-----:R-:W-:Y:S02]  /*5930*/  IMAD R0, R0, R22, RZ ;  /* 0x0000001600007224 */ /* 0x001fe400078e02ff */
[----:B------:R-:W0:Y:S01]  /*5940*/  LDC R22, c[0x0][0x238] ;  /* 0x00008e00ff167b82 */ /* 0x000e220000000800 */
[----:B------:R-:W-:Y:S01]  /*5950*/  PRMT R205, RZ, 0x7610, R205 ;  /* 0x00007610ffcd7816 */ /* 0x000fe200000000cd */
[----:B-1----:R-:W-:Y:S01]  /*5960*/  IMAD R167, R167, R187, RZ ;  /* 0x000000bba7a77224 */ /* 0x002fe200078e02ff */
[----:B------:R-:W-:-:S05]  /*5970*/  PRMT R186, RZ, 0x7610, R186 ;  /* 0x00007610ffba7816 */ /* 0x000fca00000000ba */
[----:B------:R-:W1:Y:S01]  /*5980*/  LDC R187, c[0x0][0x238] ;  /* 0x00008e00ffbb7b82 */ /* 0x000e620000000800 */
[----:B------:R4:W2:Y:S04]  /*5990*/  @!P4 LDG.E.U16 R205, desc[UR18][R170.64] ;  /* 0x00000012aacdc981 */ /* 0x0008a8000c1e1500 */
[----:B------:R4:W2:Y:S02]  /*59a0*/  @!P3 LDG.E.U16 R186, desc[UR18][R172.64] ;  /* 0x00000012acbab981 */ /* 0x0008a4000c1e1500 */
[----:B----4-:R-:W-:Y:S01]  /*59b0*/  IMAD.WIDE R170, R0, 0x2, R188 ;  /* 0x0000000200aa7825 */ /* 0x010fe200078e02bc */
[----:B------:R-:W-:-:S03]  /*59c0*/  SHF.R.U32.HI R0, RZ, 0x7, R191 ;  /* 0x00000007ff007819 */ /* 0x000fc600000116bf */
[----:B------:R-:W-:Y:S01]  /*59d0*/  IMAD.WIDE R172, R167, 0x2, R188 ;  /* 0x00000002a7ac7825 */ /* 0x000fe200078e02bc */
[----:B------:R-:W-:Y:S02]  /*59e0*/  SGXT.U32 R0, R0, 0x1 ;  /* 0x000000010000781a */ /* 0x000fe40000000000 */
[----:B------:R-:W-:Y:S02]  /*59f0*/  SHF.R.U32.HI R167, RZ, 0x7, R191 ;  /* 0x00000007ffa77819 */ /* 0x000fe400000116bf */
[----:B------:R-:W-:Y:S02]  /*5a00*/  LOP3.LUT R0, R0, 0x16, RZ, 0xfc, !PT ;  /* 0x0000001600007812 */ /* 0x000fe400078efcff */
[----:B------:R-:W-:Y:S02]  /*5a10*/  SGXT.U32 R167, R167, 0x1 ;  /* 0x00000001a7a7781a */ /* 0x000fe40000000000 */
[----:B------:R-:W-:Y:S01]  /*5a20*/  LOP3.LUT R174, R169, 0x12, RZ, 0xfc, !PT ;  /* 0x00000012a9ae7812 */ /* 0x000fe200078efcff */
[----:B0-----:R-:W-:Y:S01]  /*5a30*/  IMAD R0, R0, R22, RZ ;  /* 0x0000001600007224 */ /* 0x001fe200078e02ff */
[----:B------:R-:W-:Y:S01]  /*5a40*/  LOP3.LUT R167, R167, 0x18, RZ, 0xfc, !PT ;  /* 0x00000018a7a77812 */ /* 0x000fe200078efcff */
[----:B------:R-:W0:Y:S01]  /*5a50*/  LDC R22, c[0x0][0x238] ;  /* 0x00008e00ff167b82 */ /* 0x000e220000000800 */
[----:B------:R-:W-:-:S02]  /*5a60*/  ISETP.GE.AND P1, PT, R174, UR17, PT ;  /* 0x00000011ae007c0c */ /* 0x000fc4000bf26270 */
[----:B------:R-:W-:Y:S01]  /*5a70*/  PRMT R174, RZ, 0x7610, R174 ;  /* 0x00007610ffae7816 */ /* 0x000fe200000000ae */
[----:B-1----:R-:W-:Y:S01]  /*5a80*/  IMAD R167, R167, R187, RZ ;  /* 0x000000bba7a77224 */ /* 0x002fe200078e02ff */
[----:B------:R-:W-:-:S03]  /*5a90*/  PRMT R198, RZ, 0x7610, R198 ;  /* 0x00007610ffc67816 */ /* 0x000fc600000000c6 */
[----:B------:R-:W1:Y:S01]  /*5aa0*/  LDC R187, c[0x0][0x238] ;  /* 0x00008e00ffbb7b82 */ /* 0x000e620000000800 */
[----:B------:R4:W2:Y:S01]  /*5ab0*/  @!P2 LDG.E.U16 R174, desc[UR18][R176.64] ;  /* 0x00000012b0aea981 */ /* 0x0008a2000c1e1500 */
[----:B------:R-:W-:-:S04]  /*5ac0*/  LOP3.LUT R178, R169, 0x14, RZ, 0xfc, !PT ;  /* 0x00000014a9b27812 */ /* 0x000fc800078efcff */
        /* <DEDUP_REMOVED lines=8> */
[----:B------:R-:W-:Y:S01]  /*5b50*/  ISETP.GE.AND P0, PT, R178, UR17, PT ;  /* 0x00000011b2007c0c */ /* 0x000fe2000bf06270 */
[----:B0-----:R-:W-:Y:S01]  /*5b60*/  IMAD R0, R0, R22, RZ ;  /* 0x0000001600007224 */ /* 0x001fe200078e02ff */
[----:B------:R-:W-:Y:S01]  /*5b70*/  LOP3.LUT R167, R167, 0x1c, RZ, 0xfc, !PT ;  /* 0x0000001ca7a77812 */ /* 0x000fe200078efcff */
[----:B------:R-:W0:Y:S01]  /*5b80*/  LDC R22, c[0x0][0x238] ;  /* 0x00008e00ff167b82 */ /* 0x000e220000000800 */
[----:B------:R-:W-:-:S03]  /*5b90*/  PRMT R206, RZ, 0x7610, R206 ;  /* 0x00007610ffce7816 */ /* 0x000fc600000000ce */
[----:B-1----:R-:W-:Y:S02]  /*5ba0*/  IMAD R167, R167, R187, RZ ;  /* 0x000000bba7a77224 */ /* 0x002fe400078e02ff */
[----:B------:R-:W1:Y:S01]  /*5bb0*/  S2R R187, SR_TID.X ;  /* 0x0000000000bb7919 */ /* 0x000e620000002100 */
[----:B------:R-:W-:-:S03]  /*5bc0*/  LOP3.LUT R179, R169, 0x16, RZ, 0xfc, !PT ;  /* 0x00000016a9b37812 */ /* 0x000fc600078efcff */
[----:B------:R4:W2:Y:S01]  /*5bd0*/  @!P0 LDG.E.U16 R206, desc[UR18][R172.64] ;  /* 0x00000012acce8981 */ /* 0x0008a2000c1e1500 */
[----:B------:R-:W-:Y:S02]  /*5be0*/  ISETP.GE.AND P5, PT, R179, UR17, PT ;  /* 0x00000011b3007c0c */ /* 0x000fe4000bfa6270 */
[----:B------:R-:W-:Y:S01]  /*5bf0*/  LOP3.LUT R179, R169, 0x1a, RZ, 0xfc, !PT ;  /* 0x0000001aa9b37812 */ /* 0x000fe200078efcff */
[----:B----4-:R-:W-:Y:S01]  /*5c00*/  IMAD.WIDE R172, R0, 0x2, R188 ;  /* 0x0000000200ac7825 */ /* 0x010fe200078e02bc */
[----:B------:R-:W-:-:S04]  /*5c10*/  SHF.R.U32.HI R0, RZ, 0x7, R191 ;  /* 0x00000007ff007819 */ /* 0x000fc800000116bf */
[----:B------:R-:W-:Y:S02]  /*5c20*/  SGXT.U32 R0, R0, 0x1 ;  /* 0x000000010000781a */ /* 0x000fe40000000000 */
[----:B------:R-:W-:Y:S02]  /*5c30*/  ISETP.GE.AND P3, PT, R179, UR17, PT ;  /* 0x00000011b3007c0c */ /* 0x000fe4000bf66270 */
[----:B------:R-:W-:-:S05]  /*5c40*/  LOP3.LUT R0, R0, 0x1e, RZ, 0xfc, !PT ;  /* 0x0000001e00007812 */ /* 0x000fca00078efcff */
[----:B0-----:R-:W-:Y:S02]  /*5c50*/  IMAD R0, R0, R22, RZ ;  /* 0x0000001600007224 */ /* 0x001fe400078e02ff */
[----:B------:R-:W0:Y:S01]  /*5c60*/  LDC R22, c[0x0][0x238] ;  /* 0x00008e00ff167b82 */ /* 0x000e220000000800 */
[----:B------:R-:W-:Y:S02]  /*5c70*/  PRMT R199, RZ, 0x7610, R199 ;  /* 0x00007610ffc77816 */ /* 0x000fe400000000c7 */
[----:B------:R-:W-:-:S04]  /*5c80*/  LOP3.LUT R178, R169, 0x18, RZ, 0xfc, !PT ;  /* 0x00000018a9b27812 */ /* 0x000fc800078efcff */
[----:B------:R-:W-:Y:S01]  /*5c90*/  ISETP.GE.AND P4, PT, R178, UR17, PT ;  /* 0x00000011b2007c0c */ /* 0x000fe2000bf86270 */
[----:B------:R4:W2:Y:S01]  /*5ca0*/  @!P3 LDG.E.U16 R199, desc[UR18][R172.64] ;  /* 0x00000012acc7b981 */ /* 0x0008a2000c1e1500 */
[----:B------:R-:W-:Y:S02]  /*5cb0*/  LOP3.LUT R178, R169, 0x1c, RZ, 0xfc, !PT ;  /* 0x0000001ca9b27812 */ /* 0x000fe400078efcff */
[----:B------:R-:W-:Y:S02]  /*5cc0*/  PRMT R213, RZ, 0x7610, R213 ;  /* 0x00007610ffd57816 */ /* 0x000fe400000000d5 */
[----:B------:R-:W-:Y:S01]  /*5cd0*/  ISETP.GE.AND P2, PT, R178, UR17, PT ;  /* 0x00000011b2007c0c */ /* 0x000fe2000bf46270 */
[----:B----4-:R-:W-:Y:S01]  /*5ce0*/  IMAD.WIDE R172, R0, 0x2, R188 ;  /* 0x0000000200ac7825 */ /* 0x010fe200078e02bc */
[----:B-1----:R-:W-:-:S05]  /*5cf0*/  SHF.R.U32.HI R0, RZ, 0x7, R187 ;  /* 0x00000007ff007819 */ /* 0x002fca00000116bb */
[----:B------:R1:W4:Y:S01]  /*5d00*/  @!P4 LDG.E.U16 R213, desc[UR18][R170.64] ;  /* 0x00000012aad5c981 */ /* 0x000322000c1e1500 */
[----:B------:R-:W-:Y:S02]  /*5d10*/  SGXT.U32 R0, R0, 0x1 ;  /* 0x000000010000781a */ /* 0x000fe40000000000 */
[----:B------:R-:W-:Y:S02]  /*5d20*/  PRMT R207, RZ, 0x7610, R207 ;  /* 0x00007610ffcf7816 */ /* 0x000fe400000000cf */
[----:B------:R-:W-:Y:S01]  /*5d30*/  LOP3.LUT R0, R0, 0x20, RZ, 0xfc, !PT ;  /* 0x0000002000007812 */ /* 0x000fe200078efcff */
[----:B-1----:R-:W-:-:S04]  /*5d40*/  IMAD.WIDE R170, R167, 0x2, R188 ;  /* 0x00000002a7aa7825 */ /* 0x002fc800078e02bc */
[----:B0-----:R-:W-:Y:S01]  /*5d50*/  IMAD R0, R0, R22, RZ ;  /* 0x0000001600007224 */ /* 0x001fe200078e02ff */
[----:B------:R0:W4:Y:S01]  /*5d60*/  @!P2 LDG.E.U16 R207, desc[UR18][R170.64] ;  /* 0x00000012aacfa981 */ /* 0x000122000c1e1500 */
[----:B------:R-:W1:Y:S01]  /*5d70*/  LDC R22, c[0x0][0x238] ;  /* 0x00008e00ff167b82 */ /* 0x000e620000000800 */
[----:B------:R-:W-:Y:S02]  /*5d80*/  PRMT R185, RZ, 0x7610, R185 ;  /* 0x00007610ffb97816 */ /* 0x000fe400000000b9 */
[----:B------:R-:W-:-:S04]  /*5d90*/  SHF.R.U32.HI R167, RZ, 0x7, R191 ;  /* 0x00000007ffa77819 */ /* 0x000fc800000116bf */
[----:B------:R3:W4:Y:S01]  /*5da0*/  @!P5 LDG.E.U16 R185, desc[UR18][R176.64] ;  /* 0x00000012b0b9d981 */ /* 0x000722000c1e1500 */
[----:B0-----:R-:W-:Y:S01]  /*5db0*/  IMAD.WIDE R170, R0, 0x2, R188 ;  /* 0x0000000200aa7825 */ /* 0x001fe200078e02bc */
[----:B------:R-:W-:Y:S02]  /*5dc0*/  SHF.R.U32.HI R0, RZ, 0x7, R187 ;  /* 0x00000007ff007819 */ /* 0x000fe400000116bb */
[----:B------:R-:W0:Y:S02]  /*5dd0*/  LDC R187, c[0x0][0x238] ;  /* 0x00008e00ffbb7b82 */ /* 0x000e240000000800 */
[----:B------:R-:W-:Y:S02]  /*5de0*/  SGXT.U32 R0, R0, 0x1 ;  /* 0x000000010000781a */ /* 0x000fe40000000000 */
[----:B---3--:R-:W-:Y:S02]  /*5df0*/  LOP3.LUT R176, R169, 0x20, RZ, 0xfc, !PT ;  /* 0x00000020a9b07812 */ /* 0x008fe400078efcff */
[----:B------:R-:W-:-:S02]  /*5e00*/  LOP3.LUT R0, R0, 0x22, RZ, 0xfc, !PT ;  /* 0x0000002200007812 */ /* 0x000fc400078efcff */
[----:B------:R-:W-:Y:S02]  /*5e10*/  ISETP.GE.AND P1, PT, R176, UR17, PT ;  /* 0x00000011b0007c0c */ /* 0x000fe4000bf26270 */
[----:B------:R-:W-:Y:S02]  /*5e20*/  SGXT.U32 R167, R167, 0x1 ;  /* 0x00000001a7a7781a */ /* 0x000fe40000000000 */
[----:B------:R-:W-:Y:S01]  /*5e30*/  LOP3.LUT R176, R169, 0x22, RZ, 0xfc, !PT ;  /* 0x00000022a9b07812 */ /* 0x000fe200078efcff */
[----:B-1----:R-:W-:Y:S01]  /*5e40*/  IMAD R0, R0, R22, RZ ;  /* 0x0000001600007224 */ /* 0x002fe200078e02ff */
[----:B------:R-:W-:Y:S01]  /*5e50*/  LOP3.LUT R167, R167, 0x24, RZ, 0xfc, !PT ;  /* 0x00000024a7a77812 */ /* 0x000fe200078efcff */
[----:B------:R-:W1:Y:S01]  /*5e60*/  LDC R22, c[0x0][0x238] ;  /* 0x00008e00ff167b82 */ /* 0x000e620000000800 */
[----:B------:R-:W-:Y:S02]  /*5e70*/  LOP3.LUT R177, R169, 0x1e, RZ, 0xfc, !PT ;  /* 0x0000001ea9b17812 */ /* 0x000fe400078efcff */
[----:B------:R-:W-:-:S02]  /*5e80*/  ISETP.GE.AND P2, PT, R176, UR17, PT ;  /* 0x00000011b0007c0c */ /* 0x000fc4000bf46270 */
[----:B------:R-:W-:Y:S02]  /*5e90*/  PRMT R193, RZ, 0x7610, R193 ;  /* 0x00007610ffc17816 */ /* 0x000fe400000000c1 */
[----:B------:R-:W-:Y:S01]  /*5ea0*/  ISETP.GE.AND P0, PT, R177, UR17, PT ;  /* 0x00000011b1007c0c */ /* 0x000fe2000bf06270 */
[----:B0-----:R-:W-:Y:S02]  /*5eb0*/  IMAD R167, R167, R187, RZ ;  /* 0x000000bba7a77224 */ /* 0x001fe400078e02ff */
[----:B------:R-:W0:Y:S01]  /*5ec0*/  LDC R187, c[0x0][0x238] ;  /* 0x00008e00ffbb7b82 */ /* 0x000e220000000800 */
[----:B------:R3:W4:Y:S01]  /*5ed0*/  @!P1 LDG.E.U16 R193, desc[UR18][R170.64] ;  /* 0x00000012aac19981 */ /* 0x000722000c1e1500 */
[----:B------:R-:W-:Y:S02]  /*5ee0*/  PRMT R200, RZ, 0x7610, R200 ;  /* 0x00007610ffc87816 */ /* 0x000fe400000000c8 */
[----:B------:R-:W-:-:S06]  /*5ef0*/  PRMT R184, RZ, 0x7610, R184 ;  /* 0x00007610ffb87816 */ /* 0x000fcc00000000b8 */
[----:B------:R3:W4:Y:S02]  /*5f00*/  @!P0 LDG.E.U16 R184, desc[UR18][R172.64] ;  /* 0x00000012acb88981 */ /* 0x000724000c1e1500 */
[----:B---3--:R-:W-:Y:S01]  /*5f10*/  IMAD.WIDE R170, R0, 0x2, R188 ;  /* 0x0000000200aa7825 */ /* 0x008fe200078e02bc */
[----:B------:R-:W-:-:S04]  /*5f20*/  SHF.R.U32.HI R0, RZ, 0x7, R191 ;  /* 0x00000007ff007819 */ /* 0x000fc800000116bf */
[----:B------:R3:W4:Y:S01]  /*5f30*/  @!P2 LDG.E.U16 R200, desc[UR18][R170.64] ;  /* 0x00000012aac8a981 */ /* 0x000722000c1e1500 */
[----:B------:R-:W-:Y:S02]  /*5f40*/  SGXT.U32 R0, R0, 0x1 ;  /* 0x000000010000781a */ /* 0x000fe40000000000 */
[----:B------:R-:W-:Y:S01]  /*5f50*/  LOP3.LUT R172, R169, 0x24, RZ, 0xfc, !PT ;  /* 0x00000024a9ac7812 */ /* 0x000fe200078efcff */
[----:B---3--:R-:W-:Y:S01]  /*5f60*/  IMAD.WIDE R170, R167, 0x2, R188 ;  /* 0x00000002a7aa7825 */ /* 0x008fe200078e02bc */
[----:B------:R-:W-:Y:S02]  /*5f70*/  SHF.R.U32.HI R167, RZ, 0x7, R191 ;  /* 0x00000007ffa77819 */ /* 0x000fe400000116bf */
[----:B------:R-:W-:Y:S02]  /*5f80*/  LOP3.LUT R0, R0, 0x28, RZ, 0xfc, !PT ;  /* 0x0000002800007812 */ /* 0x000fe400078efcff */
[----:B------:R-:W-:Y:S02]  /*5f90*/  SGXT.U32 R167, R167, 0x1 ;  /* 0x00000001a7a7781a */ /* 0x000fe40000000000 */
[----:B------:R-:W-:Y:S01]  /*5fa0*/  ISETP.GE.AND P0, PT, R172, UR17, PT ;  /* 0x00000011ac007c0c */ /* 0x000fe2000bf06270 */
[----:B-1----:R-:W-:Y:S01]  /*5fb0*/  IMAD R0, R0, R22, RZ ;  /* 0x0000001600007224 */ /* 0x002fe200078e02ff */
[----:B------:R-:W-:Y:S01]  /*5fc0*/  LOP3.LUT R167, R167, 0x30, RZ, 0xfc, !PT ;  /* 0x00000030a7a77812 */ /* 0x000fe200078efcff */
[----:B------:R-:W1:Y:S01]  /*5fd0*/  LDC R22, c[0x0][0x238] ;  /* 0x00008e00ff167b82 */ /* 0x000e620000000800 */
[----:B------:R-:W-:-:S02]  /*5fe0*/  LOP3.LUT R172, R169, 0x28, RZ, 0xfc, !PT ;  /* 0x00000028a9ac7812 */ /* 0x000fc400078efcff */
[----:B------:R-:W-:Y:S01]  /*5ff0*/  PRMT R208, RZ, 0x7610, R208 ;  /* 0x00007610ffd07816 */ /* 0x000fe200000000d0 */
[----:B0-----:R-:W-:Y:S01]  /*6000*/  IMAD R167, R167, R187, RZ ;  /* 0x000000bba7a77224 */ /* 0x001fe200078e02ff */
[----:B------:R-:W-:Y:S01]  /*6010*/  ISETP.GE.AND P1, PT, R172, UR17, PT ;  /* 0x00000011ac007c0c */ /* 0x000fe2000bf26270 */
[----:B------:R-:W0:Y:S01]  /*6020*/  S2R R187, SR_TID.X ;  /* 0x0000000000bb7919 */ /* 0x000e220000002100 */
[----:B------:R-:W-:Y:S01]  /*6030*/  PRMT R194, RZ, 0x7610, R194 ;  /* 0x00007610ffc27816 */ /* 0x000fe200000000c2 */
[----:B------:R-:W3:Y:S02]  /*6040*/  LDC R172, c[0x0][0x238] ;  /* 0x00008e00ffac7b82 */ /* 0x000ee40000000800 */
[----:B------:R0:W4:Y:S02]  /*6050*/  @!P0 LDG.E.U16 R208, desc[UR18][R170.64] ;  /* 0x00000012aad08981 */ /* 0x000124000c1e1500 */
[----:B0-----:R-:W-:Y:S01]  /*6060*/  IMAD.WIDE R170, R0, 0x2, R188 ;  /* 0x0000000200aa7825 */ /* 0x001fe200078e02bc */
[----:B------:R-:W-:-:S04]  /*6070*/  SHF.R.U32.HI R0, RZ, 0x7, R191 ;  /* 0x00000007ff007819 */ /* 0x000fc800000116bf */
[----:B------:R-:W-:Y:S01]  /*6080*/  SGXT.U32 R0, R0, 0x1 ;  /* 0x000000010000781a */ /* 0x000fe20000000000 */
[----:B------:R0:W4:Y:S03]  /*6090*/  @!P1 LDG.E.U16 R194, desc[UR18][R170.64] ;  /* 0x00000012aac29981 */ /* 0x000126000c1e1500 */
[----:B------:R-:W-:Y:S02]  /*60a0*/  LOP3.LUT R0, R0, 0x38, RZ, 0xfc, !PT ;  /* 0x0000003800007812 */ /* 0x000fe400078efcff */
[----:B0-----:R-:W-:-:S03]  /*60b0*/  LOP3.LUT R170, R169, 0x30, RZ, 0xfc, !PT ;  /* 0x00000030a9aa7812 */ /* 0x001fc600078efcff */
[----:B-1----:R-:W-:Y:S02]  /*60c0*/  IMAD R0, R0, R22, RZ ;  /* 0x0000001600007224 */ /* 0x002fe400078e02ff */
[----:B------:R-:W0:Y:S01]  /*60d0*/  LDC R22, c[0x0][0x238] ;  /* 0x00008e00ff167b82 */ /* 0x000e220000000800 */
[----:B------:R-:W-:Y:S02]  /*60e0*/  ISETP.GE.AND P0, PT, R170, UR17, PT ;  /* 0x00000011aa007c0c */ /* 0x000fe4000bf06270 */
[----:B------:R-:W-:Y:S02]  /*60f0*/  LOP3.LUT R170, R169, 0x38, RZ, 0xfc, !PT ;  /* 0x00000038a9aa7812 */ /* 0x000fe400078efcff */
[----:B------:R-:W-:Y:S02]  /*6100*/  PRMT R195, RZ, 0x7610, R195 ;  /* 0x00007610ffc37816 */ /* 0x000fe400000000c3 */
[----:B------:R-:W-:Y:S01]  /*6110*/  ISETP.GE.AND P1, PT, R170, UR17, PT ;  /* 0x00000011aa007c0c */ /* 0x000fe2000bf26270 */
[----:B------:R-:W-:Y:S01]  /*6120*/  IMAD.WIDE R170, R167, 0x2, R188 ;  /* 0x00000002a7aa7825 */ /* 0x000fe200078e02bc */
[----:B------:R-:W-:-:S02]  /*6130*/  PRMT R212, RZ, 0x7610, R212 ;  /* 0x00007610ffd47816 */ /* 0x000fc400000000d4 */
[----:B------:R-:W-:-:S03]  /*6140*/  SHF.R.U32.HI R167, RZ, 0x7, R187 ;  /* 0x00000007ffa77819 */ /* 0x000fc600000116bb */
[----:B------:R1:W4:Y:S01]  /*6150*/  @!P0 LDG.E.U16 R195, desc[UR18][R170.64] ;  /* 0x00000012aac38981 */ /* 0x000322000c1e1500 */
[----:B------:R-:W-:Y:S01]  /*6160*/  SGXT.U32 R167, R167, 0x1 ;  /* 0x00000001a7a7781a */ /* 0x000fe20000000000 */
[----:B-1----:R-:W-:Y:S01]  /*6170*/  IMAD.WIDE R170, R0, 0x2, R188 ;  /* 0x0000000200aa7825 */ /* 0x002fe200078e02bc */
[----:B------:R-:W-:-:S04]  /*6180*/  SHF.R.U32.HI R0, RZ, 0x7, R187 ;  /* 0x00000007ff007819 */ /* 0x000fc800000116bb */
[----:B------:R-:W-:Y:S01]  /*6190*/  SGXT.U32 R0, R0, 0x1 ;  /* 0x000000010000781a */ /* 0x000fe20000000000 */
[----:B------:R1:W4:Y:S01]  /*61a0*/  @!P1 LDG.E.U16 R212, desc[UR18][R170.64] ;  /* 0x00000012aad49981 */ /* 0x000322000c1e1500 */
[----:B------:R-:W-:Y:S02]  /*61b0*/  LOP3.LUT R167, R167, 0x26, RZ, 0xfc, !PT ;  /* 0x00000026a7a77812 */ /* 0x000fe400078efcff */
[----:B------:R-:W-:Y:S02]  /*61c0*/  LOP3.LUT R0, R0, 0x2a, RZ, 0xfc, !PT ;  /* 0x0000002a00007812 */ /* 0x000fe400078efcff */
[----:B-1----:R-:W-:-:S03]  /*61d0*/  LOP3.LUT R170, R169, 0x26, RZ, 0xfc, !PT ;  /* 0x00000026a9aa7812 */ /* 0x002fc600078efcff */
[----:B0-----:R-:W-:Y:S02]  /*61e0*/  IMAD R0, R0, R22, RZ ;  /* 0x0000001600007224 */ /* 0x001fe400078e02ff */
[----:B---3--:R-:W-:Y:S01]  /*61f0*/  IMAD R167, R167, R172, RZ ;  /* 0x000000aca7a77224 */ /* 0x008fe200078e02ff */
[----:B------:R-:W-:Y:S01]  /*6200*/  ISETP.GE.AND P0, PT, R170, UR17, PT ;  /* 0x00000011aa007c0c */ /* 0x000fe2000bf06270 */
[----:B------:R-:W0:Y:S01]  /*6210*/  LDC R22, c[0x0][0x238] ;  /* 0x00008e00ff167b82 */ /* 0x000e220000000800 */
[----:B------:R-:W-:Y:S02]  /*6220*/  LOP3.LUT R170, R169, 0x2a, RZ, 0xfc, !PT ;  /* 0x0000002aa9aa7812 */ /* 0x000fe400078efcff */
[----:B------:R-:W-:Y:S02]  /*6230*/  PRMT R183, RZ, 0x7610, R183 ;  /* 0x00007610ffb77816 */ /* 0x000fe400000000b7 */
[----:B------:R-:W-:-:S03]  /*6240*/  ISETP.GE.AND P1, PT, R170, UR17, PT ;  /* 0x00000011aa007c0c */ /* 0x000fc6000bf26270 */
[----:B------:R-:W1:Y:S01]  /*6250*/  LDC R172, c[0x0][0x238] ;  /* 0x00008e00ffac7b82 */ /* 0x000e620000000800 */
[----:B------:R-:W-:Y:S01]  /*6260*/  IMAD.WIDE R170, R167, 0x2, R188 ;  /* 0x00000002a7aa7825 */ /* 0x000fe200078e02bc */
[----:B------:R-:W-:-:S04]  /*6270*/  PRMT R201, RZ, 0x7610, R201 ;  /* 0x00007610ffc97816 */ /* 0x000fc800000000c9 */
[----:B------:R3:W4:Y:S01]  /*6280*/  @!P0 LDG.E.U16 R183, desc[UR18][R170.64] ;  /* 0x00000012aab78981 */ /* 0x000722000c1e1500 */
[----:B------:R-:W-:Y:S01]  /*6290*/  SHF.R.U32.HI R167, RZ, 0x7, R187 ;  /* 0x00000007ffa77819 */ /* 0x000fe200000116bb */
[----:B---3--:R-:W-:Y:S01]  /*62a0*/  IMAD.WIDE R170, R0, 0x2, R188 ;  /* 0x0000000200aa7825 */ /* 0x008fe200078e02bc */
[----:B------:R-:W-:Y:S02]  /*62b0*/  SHF.R.U32.HI R0, RZ, 0x7, R187 ;  /* 0x00000007ff007819 */ /* 0x000fe400000116bb */
[----:B------:R-:W-:Y:S02]  /*62c0*/  SGXT.U32 R167, R167, 0x1 ;  /* 0x00000001a7a7781a */ /* 0x000fe40000000000 */
[----:B------:R-:W-:Y:S01]  /*62d0*/  SGXT.U32 R0, R0, 0x1 ;  /* 0x000000010000781a */ /* 0x000fe20000000000 */
[----:B------:R3:W4:Y:S01]  /*62e0*/  @!P1 LDG.E.U16 R201, desc[UR18][R170.64] ;  /* 0x00000012aac99981 */ /* 0x000722000c1e1500 */
[----:B------:R-:W-:Y:S02]  /*62f0*/  LOP3.LUT R167, R167, 0x2c, RZ, 0xfc, !PT ;  /* 0x0000002ca7a77812 */ /* 0x000fe400078efcff */
[----:B------:R-:W-:-:S02]  /*6300*/  LOP3.LUT R0, R0, 0x2e, RZ, 0xfc, !PT ;  /* 0x0000002e00007812 */ /* 0x000fc400078efcff */
[----:B---3--:R-:W-:-:S03]  /*6310*/  LOP3.LUT R170, R169, 0x2c, RZ, 0xfc, !PT ;  /* 0x0000002ca9aa7812 */ /* 0x008fc600078efcff */
[----:B0-----:R-:W-:Y:S02]  /*6320*/  IMAD R0, R0, R22, RZ ;  /* 0x0000001600007224 */ /* 0x001fe400078e02ff */
[----:B-1----:R-:W-:Y:S01]  /*6330*/  IMAD R167, R167, R172, RZ ;  /* 0x000000aca7a77224 */ /* 0x002fe200078e02ff */
        /* <DEDUP_REMOVED lines=24> */
[----:B------:R-:W-:Y:S01]  /*64c0*/  ISETP.GE.AND P1, PT, R170, UR17, PT ;  /* 0x00000011aa007c0c */ /* 0x000fe2000bf26270 */
[----:B------:R-:W-:-:S02]  /*64d0*/  IMAD.WIDE R170, R167, 0x2, R188 ;  /* 0x00000002a7aa7825 */ /* 0x000fc400078e02bc */
[----:B------:R-:W1:Y:S04]  /*64e0*/  LDC R172, c[0x0][0x238] ;  /* 0x00008e00ffac7b82 */ /* 0x000e680000000800 */
[----:B------:R3:W4:Y:S02]  /*64f0*/  @!P0 LDG.E.U16 R202, desc[UR18][R170.64] ;  /* 0x00000012aaca8981 */ /* 0x000724000c1e1500 */
[----:B---3--:R-:W-:Y:S01]  /*6500*/  IMAD.WIDE R170, R0, 0x2, R188 ;  /* 0x0000000200aa7825 */ /* 0x008fe200078e02bc */
[----:B------:R-:W-:-:S04]  /*6510*/  SHF.R.U32.HI R0, RZ, 0x7, R187 ;  /* 0x00000007ff007819 */ /* 0x000fc800000116bb */
[----:B------:R-:W-:-:S04]  /*6520*/  SGXT.U32 R0, R0, 0x1 ;  /* 0x000000010000781a */ /* 0x000fc80000000000 */
[----:B------:R-:W-:-:S05]  /*6530*/  LOP3.LUT R0, R0, 0x3a, RZ, 0xfc, !PT ;  /* 0x0000003a00007812 */ /* 0x000fca00078efcff */
[----:B0-----:R-:W-:Y:S02]  /*6540*/  IMAD R0, R0, R22, RZ ;  /* 0x0000001600007224 */ /* 0x001fe400078e02ff */
[----:B------:R-:W3:Y:S01]  /*6550*/  LDL R22, [R1+0x1c] ;  /* 0x00001c0001167983 */ /* 0x000ee20000100800 */
[----:B------:R-:W-:Y:S02]  /*6560*/  PRMT R210, RZ, 0x7610, R210 ;  /* 0x00007610ffd27816 */ /* 0x000fe400000000d2 */
[----:B------:R-:W-:Y:S01]  /*6570*/  SHF.R.U32.HI R167, RZ, 0x7, R187 ;  /* 0x00000007ffa77819 */ /* 0x000fe200000116bb */
[----:B------:R-:W4:Y:S01]  /*6580*/  LDL.LU R235, [R1+0xd8] ;  /* 0x0000d80001eb7983 */ /* 0x000f220000300800 */
[----:B------:R-:W0:Y:S02]  /*6590*/  LDC R187, c[0x0][0x238] ;  /* 0x00008e00ffbb7b82 */ /* 0x000e240000000800 */
[----:B------:R-:W-:Y:S01]  /*65a0*/  SGXT.U32 R167, R167, 0x1 ;  /* 0x00000001a7a7781a */ /* 0x000fe20000000000 */
[----:B------:R2:W4:Y:S03]  /*65b0*/  @!P1 LDG.E.U16 R210, desc[UR18][R170.64] ;  /* 0x00000012aad29981 */ /* 0x000526000c1e1500 */
[----:B------:R-:W-:-:S02]  /*65c0*/  LOP3.LUT R167, R167, 0x36, RZ, 0xfc, !PT ;  /* 0x00000036a7a77812 */ /* 0x000fc400078efcff */
[----:B--2---:R-:W-:-:S04]  /*65d0*/  LOP3.LUT R170, R169, 0x36, RZ, 0xfc, !PT ;  /* 0x00000036a9aa7812 */ /* 0x004fc800078efcff */
[----:B------:R-:W-:Y:S02]  /*65e0*/  ISETP.GE.AND P0, PT, R170, UR17, PT ;  /* 0x00000011aa007c0c */ /* 0x000fe4000bf06270 */
[----:B------:R-:W-:Y:S01]  /*65f0*/  LOP3.LUT R170, R169, 0x3a, RZ, 0xfc, !PT ;  /* 0x0000003aa9aa7812 */ /* 0x000fe200078efcff */
[----:B-1----:R-:W-:Y:S01]  /*6600*/  IMAD R167, R167, R172, RZ ;  /* 0x000000aca7a77224 */ /* 0x002fe200078e02ff */
[----:B------:R-:W-:Y:S02]  /*6610*/  PRMT R181, RZ, 0x7610, R181 ;  /* 0x00007610ffb57816 */ /* 0x000fe400000000b5 */
[----:B------:R-:W-:Y:S01]  /*6620*/  ISETP.GE.AND P1, PT, R170, UR17, PT ;  /* 0x00000011aa007c0c */ /* 0x000fe2000bf26270 */
[----:B------:R-:W-:Y:S02]  /*6630*/  IMAD.WIDE R170, R167, 0x2, R188 ;  /* 0x00000002a7aa7825 */ /* 0x000fe400078e02bc */
[----:B------:R-:W1:Y:S01]  /*6640*/  LDC R167, c[0x0][0x238] ;  /* 0x00008e00ffa77b82 */ /* 0x000e620000000800 */
[----:B------:R-:W-:-:S03]  /*6650*/  PRMT R203, RZ, 0x7610, R203 ;  /* 0x00007610ffcb7816 */ /* 0x000fc600000000cb */
[----:B------:R2:W4:Y:S01]  /*6660*/  @!P0 LDG.E.U16 R181, desc[UR18][R170.64] ;  /* 0x00000012aab58981 */ /* 0x000522000c1e1500 */
[----:B------:R-:W-:-:S04]  /*6670*/  SHF.R.U32.HI R172, RZ, 0x7, R191 ;  /* 0x00000007ffac7819 */ /* 0x000fc800000116bf */
[----:B------:R-:W-:Y:S01]  /*6680*/  SGXT.U32 R172, R172, 0x1 ;  /* 0x00000001acac781a */ /* 0x000fe20000000000 */
[----:B--2---:R-:W-:Y:S01]  /*6690*/  IMAD.WIDE R170, R0, 0x2, R188 ;  /* 0x0000000200aa7825 */ /* 0x004fe200078e02bc */
[----:B------:R-:W-:-:S04]  /*66a0*/  SHF.R.U32.HI R0, RZ, 0x7, R191 ;  /* 0x00000007ff007819 */ /* 0x000fc800000116bf */
[----:B------:R2:W4:Y:S01]  /*66b0*/  @!P1 LDG.E.U16 R203, desc[UR18][R170.64] ;  /* 0x00000012aacb9981 */ /* 0x000522000c1e1500 */
[----:B------:R-:W-:Y:S02]  /*66c0*/  LOP3.LUT R172, R172, 0x3c, RZ, 0xfc, !PT ;  /* 0x0000003cacac7812 */ /* 0x000fe400078efcff */
[----:B------:R-:W-:Y:S02]  /*66d0*/  SGXT.U32 R0, R0, 0x1 ;  /* 0x000000010000781a */ /* 0x000fe40000000000 */
[C---:B--2---:R-:W-:Y:S02]  /*66e0*/  LOP3.LUT R170, R169.reuse, 0x3c, RZ, 0xfc, !PT ;  /* 0x0000003ca9aa7812 */ /* 0x044fe400078efcff */
[----:B------:R-:W-:Y:S02]  /*66f0*/  LOP3.LUT R169, R169, 0x3e, RZ, 0xfc, !PT ;  /* 0x0000003ea9a97812 */ /* 0x000fe400078efcff */
[----:B------:R-:W-:Y:S01]  /*6700*/  ISETP.GE.AND P0, PT, R170, UR17, PT ;  /* 0x00000011aa007c0c */ /* 0x000fe2000bf06270 */
[----:B0-----:R-:W-:Y:S01]  /*6710*/  IMAD R172, R172, R187, RZ ;  /* 0x000000bbacac7224 */ /* 0x001fe200078e02ff */
[----:B------:R-:W-:-:S02]  /*6720*/  LOP3.LUT R0, R0, 0x3e, RZ, 0xfc, !PT ;  /* 0x0000003e00007812 */ /* 0x000fc400078efcff */
[----:B------:R-:W-:Y:S01]  /*6730*/  ISETP.GE.AND P1, PT, R169, UR17, PT ;  /* 0x00000011a9007c0c */ /* 0x000fe2000bf26270 */
[----:B------:R-:W-:Y:S01]  /*6740*/  IMAD.WIDE R170, R172, 0x2, R188 ;  /* 0x00000002acaa7825 */ /* 0x000fe200078e02bc */
[----:B------:R-:W-:-:S03]  /*6750*/  PRMT R211, RZ, 0x7610, R211 ;  /* 0x00007610ffd37816 */ /* 0x000fc600000000d3 */
[----:B-1----:R-:W-:Y:S01]  /*6760*/  IMAD R0, R0, R167, RZ ;  /* 0x000000a700007224 */ /* 0x002fe200078e02ff */
[----:B------:R-:W-:Y:S01]  /*6770*/  PRMT R180, RZ, 0x7610, R180 ;  /* 0x00007610ffb47816 */ /* 0x000fe200000000b4 */
[----:B------:R0:W-:Y:S04]  /*6780*/  STL [R1+0xec], R188 ;  /* 0x0000ecbc01007387 */ /* 0x0001e80000100800 */
[----:B------:R1:W2:Y:S02]  /*6790*/  @!P0 LDG.E.U16 R211, desc[UR18][R170.64] ;  /* 0x00000012aad38981 */ /* 0x0002a4000c1e1500 */
[----:B-1----:R-:W-:Y:S02]  /*67a0*/  IMAD.WIDE R170, R0, 0x2, R188 ;  /* 0x0000000200aa7825 */ /* 0x002fe400078e02bc */
[----:B0-----:R-:W2:Y:S04]  /*67b0*/  LDL.LU R188, [R1+0xc4] ;  /* 0x0000c40001bc7983 */ /* 0x001ea80000300800 */
[----:B------:R0:W-:Y:S04]  /*67c0*/  STL [R1+0xe8], R189 ;  /* 0x0000e8bd01007387 */ /* 0x0001e80000100800 */
[----:B------:R1:W2:Y:S01]  /*67d0*/  @!P1 LDG.E.U16 R180, desc[UR18][R170.64] ;  /* 0x00000012aab49981 */ /* 0x0002a2000c1e1500 */
[----:B------:R-:W-:-:S03]  /*67e0*/  IADD3 RZ, P1, R155, R165, RZ ;  /* 0x000000a59bff7210 */ /* 0x000fc60007f3e0ff */
[----:B0-----:R-:W2:Y:S04]  /*67f0*/  LDL.LU R189, [R1+0x74] ;  /* 0x0000740001bd7983 */ /* 0x001ea80000300800 */
[----:B------:R-:W2:Y:S01]  /*6800*/  LDL.LU R167, [R1+0x80] ;  /* 0x0000800001a77983 */ /* 0x000ea20000300800 */
[----:B-1----:R-:W-:-:S03]  /*6810*/  IMAD.IADD R170, R155, 0x1, R165 ;  /* 0x000000019baa7824 */ /* 0x002fc600078e02a5 */
[----:B------:R-:W2:Y:S04]  /*6820*/  LDL.LU R0, [R1+0xcc] ;  /* 0x0000cc0001007983 */ /* 0x000ea80000300800 */
[----:B------:R0:W-:Y:S01]  /*6830*/  STL [R1+0x13c], R155 ;  /* 0x00013c9b01007387 */ /* 0x0001e20000100800 */
[----:B------:R-:W-:-:S03]  /*6840*/  LOP3.LUT R172, R168, 0x3f, RZ, 0xc0, !PT ;  /* 0x0000003fa8ac7812 */ /* 0x000fc600078ec0ff */
[----:B0-----:R-:W4:Y:S01]  /*6850*/  LDL.LU R155, [R1+0x18] ;  /* 0x00001800019b7983 */ /* 0x001f220000300800 */
[----:B------:R-:W-:Y:S01]  /*6860*/  ISETP.GE.AND P0, PT, R172, UR17, PT ;  /* 0x00000011ac007c0c */ /* 0x000fe2000bf06270 */
[----:B------:R-:W-:Y:S01]  /*6870*/  IMAD.X R171, R157, 0x1, R166, P1 ;  /* 0x000000019dab7824 */ /* 0x000fe200008e06a6 */
[----:B------:R-:W-:Y:S01]  /*6880*/  PRMT R179, RZ, 0x7610, R179 ;  /* 0x00007610ffb37816 */ /* 0x000fe200000000b3 */
[----:B------:R-:W-:Y:S01]  /*6890*/  BAR.SYNC.DEFER_BLOCKING 0x0 ;  /* 0x0000000000007b1d */ /* 0x000fe20000010000 */
[----:B------:R-:W-:-:S05]  /*68a0*/  IADD3 RZ, P1, R17, R165, RZ ;  /* 0x000000a511ff7210 */ /* 0x000fca0007f3e0ff */
[----:B------:R-:W-:Y:S04]  /*68b0*/  STL [R1+0x140], R157 ;  /* 0x0001409d01007387 */ /* 0x000fe80000100800 */
[----:B------:R0:W-:Y:S04]  /*68c0*/  STL [R1+0x144], R17 ;  /* 0x0001441101007387 */ /* 0x0001e80000100800 */
[----:B------:R1:W2:Y:S02]  /*68d0*/  @!P0 LDG.E.U16 R179, desc[UR18][R170.64] ;  /* 0x00000012aab38981 */ /* 0x0002a4000c1e1500 */
[----:B-1----:R-:W-:-:S02]  /*68e0*/  IMAD.IADD R170, R17, 0x1, R165 ;  /* 0x0000000111aa7824 */ /* 0x002fc400078e02a5 */
[----:B---3--:R-:W-:Y:S02]  /*68f0*/  IMAD.X R171, R22, 0x1, R166, P1 ;  /* 0x0000000116ab7824 */ /* 0x008fe400008e06a6 */
[----:B------:R-:W3:Y:S04]  /*6900*/  LDL R22, [R1+0xc] ;  /* 0x00000c0001167983 */ /* 0x000ee80000100800 */
[----:B0-----:R-:W2:Y:S04]  /*6910*/  LDL.LU R17, [R1+0x10] ;  /* 0x0000100001117983 */ /* 0x001ea80000300800 */
[----:B------:R-:W3:Y:S01]  /*6920*/  LDL.LU R157, [R1+0x14] ;  /* 0x00001400019d7983 */ /* 0x000ee20000300800 */
[----:B------:R-:W-:-:S02]  /*6930*/  PRMT R169, RZ, 0x7610, R169 ;  /* 0x00007610ffa97816 */ /* 0x000fc400000000a9 */
[CC--:B------:R-:W-:Y:S02]  /*6940*/  IADD3 RZ, P1, R23.reuse, R165.reuse, RZ ;  /* 0x000000a517ff7210 */ /* 0x0c0fe40007f3e0ff */
[----:B------:R-:W-:Y:S02]  /*6950*/  PRMT R173, RZ, 0x7610, R173 ;  /* 0x00007610ffad7816 */ /* 0x000fe400000000ad */
[----:B------:R0:W2:Y:S01]  /*6960*/  @!P0 LDG.E.U16 R169, desc[UR18][R170.64] ;  /* 0x00000012aaa98981 */ /* 0x0000a2000c1e1500 */
[----:B------:R-:W-:Y:S01]  /*6970*/  PRMT R177, RZ, 0x7610, R177 ;  /* 0x00007610ffb17816 */ /* 0x000fe200000000b1 */
[----:B0-----:R-:W-:Y:S02]  /*6980*/  IMAD.IADD R170, R23, 0x1, R165 ;  /* 0x0000000117aa7824 */ /* 0x001fe400078e02a5 */
[----:B------:R-:W-:Y:S01]  /*6990*/  IMAD.X R171, R236, 0x1, R166, P1 ;  /* 0x00000001ecab7824 */ /* 0x000fe200008e06a6 */
[----:B------:R-:W-:-:S04]  /*69a0*/  IADD3 RZ, P1, R152, R165, RZ ;  /* 0x000000a598ff7210 */ /* 0x000fc80007f3e0ff */
        /* <DEDUP_REMOVED lines=8> */
[----:B------:R-:W-:Y:S02]  /*6a30*/  IMAD.SHL.U32 R172, R172, 0x2, RZ ;  /* 0x00000002acac7824 */ /* 0x000fe400078e00ff */
[----:B----4-:R-:W-:Y:S01]  /*6a40*/  IMAD.X R171, R155, 0x1, R166, P1 ;  /* 0x000000019bab7824 */ /* 0x010fe200008e06a6 */
[----:B------:R-:W-:-:S04]  /*6a50*/  IADD3 RZ, P1, R19, R165, RZ ;  /* 0x000000a513ff7210 */ /* 0x000fc80007f3e0ff */
[----:B------:R0:W4:Y:S02]  /*6a60*/  @!P0 LDG.E.U16 R178, desc[UR18][R170.64] ;  /* 0x00000012aab28981 */ /* 0x000124000c1e1500 */
[----:B0-----:R-:W-:Y:S01]  /*6a70*/  IMAD.X R171, R14, 0x1, R166, P1 ;  /* 0x000000010eab7824 */ /* 0x001fe200008e06a6 */
[----:B------:R-:W-:Y:S01]  /*6a80*/  LOP3.LUT P1, RZ, R168, 0x80, RZ, 0xc0, !PT ;  /* 0x00000080a8ff7812 */ /* 0x000fe2000782c0ff */
[----:B------:R-:W-:-:S03]  /*6a90*/  IMAD.IADD R170, R19, 0x1, R165 ;  /* 0x0000000113aa7824 */ /* 0x000fc600078e02a5 */
[----:B------:R-:W-:Y:S02]  /*6aa0*/  SEL R187, RZ, 0x90, !P1 ;  /* 0x00000090ffbb7807 */ /* 0x000fe40004800000 */
[----:B------:R0:W4:Y:S01]  /*6ab0*/  @!P0 LDG.E.U16 R176, desc[UR18][R170.64] ;  /* 0x00000012aab08981 */ /* 0x000122000c1e1500 */
[-C--:B------:R-:W-:Y:S02]  /*6ac0*/  IADD3 RZ, P1, R20, R165.reuse, RZ ;  /* 0x000000a514ff7210 */ /* 0x080fe40007f3e0ff */
[----:B------:R-:W-:Y:S02]  /*6ad0*/  LOP3.LUT R187, R187, R172, RZ, 0x3c, !PT ;  /* 0x000000acbbbb7212 */ /* 0x000fe400078e3cff */
[----:B------:R-:W-:Y:S01]  /*6ae0*/  PRMT R172, RZ, 0x7610, R172 ;  /* 0x00007610ffac7816 */ /* 0x000fe200000000ac */
[----:B0-----:R-:W-:Y:S02]  /*6af0*/  IMAD.SHL.U32 R170, R168, 0x80, RZ ;  /* 0x00000080a8aa7824 */ /* 0x001fe400078e00ff */
[----:B------:R-:W-:Y:S01]  /*6b00*/  IMAD.X R171, R21, 0x1, R166, P1 ;  /* 0x0000000115ab7824 */ /* 0x000fe200008e06a6 */
[----:B------:R-:W-:-:S02]  /*6b10*/  IADD3 RZ, P1, R7, R165, RZ ;  /* 0x000000a507ff7210 */ /* 0x000fc40007f3e0ff */
[----:B------:R-:W-:Y:S01]  /*6b20*/  LOP3.LUT R187, R187, 0x2000, R170, 0xf8, !PT ;  /* 0x00002000bbbb7812 */ /* 0x000fe200078ef8aa */
[----:B------:R-:W-:-:S04]  /*6b30*/  IMAD.IADD R170, R20, 0x1, R165 ;  /* 0x0000000114aa7824 */ /* 0x000fc800078e02a5 */
[----:B------:R0:W-:Y:S04]  /*6b40*/  STS.U16 [R187+UR16+0x8000], R175 ;  /* 0x008000afbb007988 */ /* 0x0001e80008000410 */
[----:B------:R1:W4:Y:S01]  /*6b50*/  @!P0 LDG.E.U16 R172, desc[UR18][R170.64] ;  /* 0x00000012aaac8981 */ /* 0x000322000c1e1500 */
[----:B0-----:R-:W-:Y:S01]  /*6b60*/  PRMT R175, RZ, 0x7610, R175 ;  /* 0x00007610ffaf7816 */ /* 0x001fe200000000af */
[--C-:B-1----:R-:W-:Y:S02]  /*6b70*/  IMAD.IADD R170, R7, 0x1, R165.reuse ;  /* 0x0000000107aa7824 */ /* 0x102fe400078e02a5 */
[----:B------:R0:W-:Y:S04]  /*6b80*/  STS.U16 [R187+UR16+0x8400], R190 ;  /* 0x008400bebb007988 */ /* 0x0001e80008000410 */
[----:B------:R1:W-:Y:S01]  /*6b90*/  STS.U16 [R187+UR16+0x8800], R174 ;  /* 0x008800aebb007988 */ /* 0x0003e20008000410 */
[----:B0-----:R-:W-:Y:S01]  /*6ba0*/  IMAD.IADD R190, R15, 0x1, R165 ;  /* 0x000000010fbe7824 */ /* 0x001fe200078e02a5 */
[----:B-1----:R-:W-:Y:S01]  /*6bb0*/  PRMT R174, RZ, 0x7610, R174 ;  /* 0x00007610ffae7816 */ /* 0x002fe200000000ae */
[----:B---3--:R-:W-:Y:S01]  /*6bc0*/  IMAD.X R171, R157, 0x1, R166, P1 ;  /* 0x000000019dab7824 */ /* 0x008fe200008e06a6 */
[----:B------:R-:W-:-:S04]  /*6bd0*/  IADD3 RZ, P1, R15, R165, RZ ;  /* 0x000000a50fff7210 */ /* 0x000fc80007f3e0ff */
[----:B------:R0:W3:Y:S01]  /*6be0*/  @!P0 LDG.E.U16 R175, desc[UR18][R170.64] ;  /* 0x00000012aaaf8981 */ /* 0x0000e2000c1e1500 */
[----:B------:R-:W-:Y:S01]  /*6bf0*/  IMAD.X R191, R9, 0x1, R166, P1 ;  /* 0x0000000109bf7824 */ /* 0x000fe200008e06a6 */
[----:B------:R-:W-:Y:S02]  /*6c00*/  IADD3 RZ, P1, R16, R165, RZ ;  /* 0x000000a510ff7210 */ /* 0x000fe40007f3e0ff */
[----:B0-----:R-:W-:-:S06]  /*6c10*/  PRMT R171, RZ, 0x7610, R171 ;  /* 0x00007610ffab7816 */ /* 0x001fcc00000000ab */
[----:B------:R0:W3:Y:S02]  /*6c20*/  @!P0 LDG.E.U16 R171, desc[UR18][R190.64] ;  /* 0x00000012beab8981 */ /* 0x0000e4000c1e1500 */
[----:B0-----:R-:W-:Y:S02]  /*6c30*/  IMAD.IADD R190, R16, 0x1, R165 ;  /* 0x0000000110be7824 */ /* 0x001fe400078e02a5 */
[----:B------:R-:W-:-:S05]  /*6c40*/  IMAD.X R191, R18, 0x1, R166, P1 ;  /* 0x0000000112bf7824 */ /* 0x000fca00008e06a6 */
[----:B------:R0:W3:Y:S01]  /*6c50*/  @!P0 LDG.E.U16 R174, desc[UR18][R190.64] ;  /* 0x00000012beae8981 */ /* 0x0000e2000c1e1500 */
[----:B------:R-:W-:-:S03]  /*6c60*/  IADD3 RZ, P1, R4, R165, RZ ;  /* 0x000000a504ff7210 */ /* 0x000fc60007f3e0ff */
[----:B--2---:R-:W-:Y:S01]  /*6c70*/  STL [R1+0x188], R169 ;  /* 0x000188a901007387 */ /* 0x004fe20000100800 */
[----:B------:R-:W-:-:S03]  /*6c80*/  PRMT R170, RZ, 0x7610, R170 ;  /* 0x00007610ffaa7816 */ /* 0x000fc600000000aa */
[----:B------:R-:W-:Y:S01]  /*6c90*/  STL [R1+0x148], R23 ;  /* 0x0001481701007387 */ /* 0x000fe20000100800 */
[----:B0-----:R-:W-:-:S03]  /*6ca0*/  IMAD.IADD R190, R4, 0x1, R165 ;  /* 0x0000000104be7824 */ /* 0x001fc600078e02a5 */
[----:B------:R-:W-:Y:S01]  /*6cb0*/  STL [R1+0x14c], R236 ;  /* 0x00014cec01007387 */ /* 0x000fe20000100800 */
[----:B------:R-:W-:Y:S01]  /*6cc0*/  IMAD.X R191, R17, 0x1, R166, P1 ;  /* 0x0000000111bf7824 */ /* 0x000fe200008e06a6 */
[----:B------:R-:W-:Y:S02]  /*6cd0*/  IADD3 RZ, P1, R10, R165, RZ ;  /* 0x000000a50aff7210 */ /* 0x000fe40007f3e0ff */
[----:B------:R-:W-:Y:S04]  /*6ce0*/  STL [R1+0x150], R152 ;  /* 0x0001509801007387 */ /* 0x000fe80000100800 */
[----:B------:R-:W-:Y:S04]  /*6cf0*/  STL [R1+0x154], R153 ;  /* 0x0001549901007387 */ /* 0x000fe80000100800 */
[----:B------:R-:W-:Y:S04]  /*6d00*/  STL [R1+0x184], R177 ;  /* 0x000184b101007387 */ /* 0x000fe80000100800 */
[----:B------:R-:W-:Y:S04]  /*6d10*/  STL [R1+0x158], R12 ;  /* 0x0001580c01007387 */ /* 0x000fe80000100800 */
[----:B------:R-:W-:Y:S04]  /*6d20*/  STL [R1+0x15c], R155 ;  /* 0x00015c9b01007387 */ /* 0x000fe80000100800 */
[----:B------:R-:W-:Y:S04]  /*6d30*/  STL [R1+0x160], R19 ;  /* 0x0001601301007387 */ /* 0x000fe80000100800 */
[----:B------:R0:W-:Y:S04]  /*6d40*/  STS.U16 [R187+UR16+0x9000], R193 ;  /* 0x009000c1bb007988 */ /* 0x0001e80008000410 */
[----:B------:R-:W-:Y:S04]  /*6d50*/  STL [R1+0x164], R14 ;  /* 0x0001640e01007387 */ /* 0x000fe80000100800 */
[----:B------:R1:W2:Y:S01]  /*6d60*/  @!P0 LDG.E.U16 R170, desc[UR18][R190.64] ;  /* 0x00000012beaa8981 */ /* 0x0002a2000c1e1500 */
[----:B0-----:R-:W-:-:S03]  /*6d70*/  PRMT R193, RZ, 0x7610, R193 ;  /* 0x00007610ffc17816 */ /* 0x001fc600000000c1 */
[----:B------:R0:W-:Y:S01]  /*6d80*/  STS.U16 [R187+UR16+0x9400], R194 ;  /* 0x009400c2bb007988 */ /* 0x0001e20008000410 */
[--C-:B-1----:R-:W-:Y:S02]  /*6d90*/  IMAD.IADD R190, R10, 0x1, R165.reuse ;  /* 0x000000010abe7824 */ /* 0x102fe400078e02a5 */
[----:B------:R-:W-:Y:S01]  /*6da0*/  IMAD.X R191, R5, 0x1, R166, P1 ;  /* 0x0000000105bf7824 */ /* 0x000fe200008e06a6 */
[C---:B------:R-:W-:Y:S02]  /*6db0*/  IADD3 RZ, P1, R11.reuse, R165, RZ ;  /* 0x000000a50bff7210 */ /* 0x040fe40007f3e0ff */
[----:B0-----:R-:W-:Y:S02]  /*6dc0*/  PRMT R194, RZ, 0x7610, R194 ;  /* 0x00007610ffc27816 */ /* 0x001fe400000000c2 */
[----:B------:R0:W2:Y:S02]  /*6dd0*/  @!P0 LDG.E.U16 R193, desc[UR18][R190.64] ;  /* 0x00000012bec18981 */ /* 0x0000a4000c1e1500 */
[----:B0-----:R-:W-:-:S02]  /*6de0*/  IMAD.IADD R190, R11, 0x1, R165 ;  /* 0x000000010bbe7824 */ /* 0x001fc400078e02a5 */
[----:B------:R-:W-:Y:S01]  /*6df0*/  IMAD.X R191, R13, 0x1, R166, P1 ;  /* 0x000000010dbf7824 */ /* 0x000fe200008e06a6 */
[----:B------:R-:W-:-:S04]  /*6e00*/  IADD3 RZ, P1, R156, R165, RZ ;  /* 0x000000a59cff7210 */ /* 0x000fc80007f3e0ff */
[----:B------:R0:W2:Y:S04]  /*6e10*/  @!P0 LDG.E.U16 R194, desc[UR18][R190.64] ;  /* 0x00000012bec28981 */ /* 0x0000a8000c1e1500 */
[----:B----4-:R-:W-:Y:S04]  /*6e20*/  STL [R1+0x180], R176 ;  /* 0x000180b001007387 */ /* 0x010fe80000100800 */
[----:B------:R-:W-:Y:S04]  /*6e30*/  STL [R1+0x168], R20 ;  /* 0x0001681401007387 */ /* 0x000fe80000100800 */
[----:B------:R-:W-:Y:S04]  /*6e40*/  STL [R1+0x16c], R21 ;  /* 0x00016c1501007387 */ /* 0x000fe80000100800 */
[----:B------:R-:W-:Y:S04]  /*6e50*/  STL [R1+0x170], R7 ;  /* 0x0001700701007387 */ /* 0x000fe80000100800 */
[----:B------:R-:W-:Y:S01]  /*6e60*/  STL [R1+0x174], R157 ;  /* 0x0001749d01007387 */ /* 0x000fe20000100800 */
[----:B0-----:R-:W-:-:S03]  /*6e70*/  IMAD.X R191, R22, 0x1, R166, P1 ;  /* 0x0000000116bf7824 */ /* 0x001fc600008e06a6 */
[----:B---3--:R-:W-:Y:S04]  /*6e80*/  STL [R1+0x17c], R175 ;  /* 0x00017caf01007387 */ /* 0x008fe80000100800 */
[----:B------:R-:W-:Y:S04]  /*6e90*/  STL [R1+0x178], R15 ;  /* 0x0001780f01007387 */ /* 0x000fe80000100800 */
[----:B------:R-:W-:Y:S04]  /*6ea0*/  STL [R1+0x18c], R9 ;  /* 0x00018c0901007387 */ /* 0x000fe80000100800 */
[----:B------:R-:W-:Y:S04]  /*6eb0*/  STL [R1+0x190], R16 ;  /* 0x0001901001007387 */ /* 0x000fe80000100800 */
[----:B------:R-:W-:Y:S04]  /*6ec0*/  STL [R1+0x194], R18 ;  /* 0x0001941201007387 */ /* 0x000fe80000100800 */
[----:B------:R-:W-:Y:S04]  /*6ed0*/  STL [R1+0x198], R174 ;  /* 0x000198ae01007387 */ /* 0x000fe80000100800 */
[----:B------:R0:W-:Y:S04]  /*6ee0*/  STL [R1+0x19c], R4 ;  /* 0x00019c0401007387 */ /* 0x0001e80000100800 */
[----:B0-----:R-:W3:Y:S04]  /*6ef0*/  LDL R4, [R1+0xbc] ;  /* 0x0000bc0001047983 */ /* 0x001ee80000100800 */
[----:B------:R-:W4:Y:S04]  /*6f00*/  LDL.LU R22, [R1+0x98] ;  /* 0x0000980001167983 */ /* 0x000f280000300800 */
[----:B------:R-:W2:Y:S04]  /*6f10*/  LDL.LU R169, [R1+0xd4] ;  /* 0x0000d40001a97983 */ /* 0x000ea80000300800 */
[----:B------:R-:W3:Y:S04]  /*6f20*/  LDL.LU R177, [R1+0x90] ;  /* 0x0000900001b17983 */ /* 0x000ee80000300800 */
[----:B------:R-:W3:Y:S04]  /*6f30*/  LDL.LU R7, [R1+0x84] ;  /* 0x0000840001077983 */ /* 0x000ee80000300800 */
[----:B------:R-:W4:Y:S01]  /*6f40*/  LDL.LU R23, [R1+0x8] ;  /* 0x0000080001177983 */ /* 0x000f220000300800 */
[----:B------:R-:W-:-:S03]  /*6f50*/  IMAD.IADD R190, R156, 0x1, R165 ;  /* 0x000000019cbe7824 */ /* 0x000fc600078e02a5 */
[----:B------:R0:W-:Y:S01]  /*6f60*/  STS.U16 [R187+UR16+0x9800], R195 ;  /* 0x009800c3bb007988 */ /* 0x0001e20008000410 */
[----:B------:R-:W-:-:S03]  /*6f70*/  IADD3 RZ, P1, R2, R165, RZ ;  /* 0x000000a502ff7210 */ /* 0x000fc60007f3e0ff */
[----:B------:R1:W-:Y:S01]  /*6f80*/  STS.U16 [R187+UR16+0x9c00], R212 ;  /* 0x009c00d4bb007988 */ /* 0x0003e20008000410 */
[----:B0-----:R-:W-:Y:S02]  /*6f90*/  PRMT R195, RZ, 0x7610, R195 ;  /* 0x00007610ffc37816 */ /* 0x001fe400000000c3 */
[----:B-1----:R-:W-:Y:S01]  /*6fa0*/  LOP3.LUT R212, R187, 0x20, RZ, 0x3c, !PT ;  /* 0x00000020bbd47812 */ /* 0x002fe200078e3cff */
[----:B------:R-:W-:Y:S04]  /*6fb0*/  STS.U16 [R187+UR16+0x8c00], R213 ;  /* 0x008c00d5bb007988 */ /* 0x000fe80008000410 */
[----:B------:R0:W-:Y:S04]  /*6fc0*/  STS.U16 [R212+UR16+0x8100], R196 ;  /* 0x008100c4d4007988 */ /* 0x0001e80008000410 */
[----:B------:R1:W3:Y:S01]  /*6fd0*/  @!P0 LDG.E.U16 R195, desc[UR18][R190.64] ;  /* 0x00000012bec38981 */ /* 0x0002e2000c1e1500 */
[----:B0-----:R-:W-:Y:S01]  /*6fe0*/  PRMT R196, RZ, 0x7610, R196 ;  /* 0x00007610ffc47816 */ /* 0x001fe200000000c4 */
[----:B-1----:R-:W-:-:S02]  /*6ff0*/  IMAD.IADD R190, R2, 0x1, R165 ;  /* 0x0000000102be7824 */ /* 0x002fc400078e02a5 */
[--C-:B------:R-:W-:Y:S01]  /*7000*/  IMAD.X R191, R3, 0x1, R166.reuse, P1 ;  /* 0x0000000103bf7824 */ /* 0x100fe200008e06a6 */
[CC--:B------:R-:W-:Y:S01]  /*7010*/  IADD3 RZ, P1, R6.reuse, R165.reuse, RZ ;  /* 0x000000a506ff7210 */ /* 0x0c0fe20007f3e0ff */
[----:B------:R0:W-:Y:S04]  /*7020*/  STS.U16 [R212+UR16+0x8500], R197 ;  /* 0x008500c5d4007988 */ /* 0x0001e80008000410 */
[----:B------:R1:W3:Y:S01]  /*7030*/  @!P0 LDG.E.U16 R196, desc[UR18][R190.64] ;  /* 0x00000012bec48981 */ /* 0x0002e2000c1e1500 */
[----:B0-----:R-:W-:Y:S01]  /*7040*/  PRMT R197, RZ, 0x7610, R197 ;  /* 0x00007610ffc57816 */ /* 0x001fe200000000c5 */
[--C-:B-1----:R-:W-:Y:S02]  /*7050*/  IMAD.IADD R190, R6, 0x1, R165.reuse ;  /* 0x0000000106be7824 */ /* 0x102fe400078e02a5 */
[----:B------:R-:W-:Y:S01]  /*7060*/  IMAD.X R191, R8, 0x1, R166, P1 ;  /* 0x0000000108bf7824 */ /* 0x000fe200008e06a6 */
[C---:B------:R-:W-:Y:S01]  /*7070*/  IADD3 RZ, P1, R160.reuse, R165, RZ ;  /* 0x000000a5a0ff7210 */ /* 0x040fe20007f3e0ff */
[----:B------:R0:W-:Y:S04]  /*7080*/  STS.U16 [R212+UR16+0x8900], R198 ;  /* 0x008900c6d4007988 */ /* 0x0001e80008000410 */
[----:B------:R1:W3:Y:S01]  /*7090*/  @!P0 LDG.E.U16 R197, desc[UR18][R190.64] ;  /* 0x00000012bec58981 */ /* 0x0002e2000c1e1500 */
[----:B0-----:R-:W-:Y:S01]  /*70a0*/  PRMT R198, RZ, 0x7610, R198 ;  /* 0x00007610ffc67816 */ /* 0x001fe200000000c6 */
[----:B-1----:R-:W-:-:S02]  /*70b0*/  IMAD.IADD R190, R160, 0x1, R165 ;  /* 0x00000001a0be7824 */ /* 0x002fc400078e02a5 */
[----:B------:R0:W-:Y:S02]  /*70c0*/  STS.U16 [R212+UR16+0x8d00], R199 ;  /* 0x008d00c7d4007988 */ /* 0x0001e40008000410 */
[----:B0-----:R-:W-:Y:S02]  /*70d0*/  PRMT R199, RZ, 0x7610, R199 ;  /* 0x00007610ffc77816 */ /* 0x001fe400000000c7 */
[----:B------:R0:W-:Y:S02]  /*70e0*/  STS.U16 [R212+UR16+0x9100], R200 ;  /* 0x009100c8d4007988 */ /* 0x0001e40008000410 */
[----:B0-----:R-:W-:Y:S02]  /*70f0*/  PRMT R200, RZ, 0x7610, R200 ;  /* 0x00007610ffc87816 */ /* 0x001fe400000000c8 */
[----:B------:R0:W-:Y:S04]  /*7100*/  STS.U16 [R212+UR16+0x9500], R201 ;  /* 0x009500c9d4007988 */ /* 0x0001e80008000410 */
[----:B------:R-:W-:Y:S01]  /*7110*/  STL [R1+0x134], R235 ;  /* 0x000134eb01007387 */ /* 0x000fe20000100800 */
[----:B0-----:R-:W-:-:S03]  /*7120*/  PRMT R201, RZ, 0x7610, R201 ;  /* 0x00007610ffc97816 */ /* 0x001fc600000000c9 */
[----:B------:R0:W-:Y:S01]  /*7130*/  STL [R1+0xf0], R252 ;  /* 0x0000f0fc01007387 */ /* 0x0001e20000100800 */
[----:B----4-:R-:W-:Y:S01]  /*7140*/  IMAD.X R191, R23, 0x1, R166, P1 ;  /* 0x0000000117bf7824 */ /* 0x010fe200008e06a6 */
[----:B------:R-:W-:-:S04]  /*7150*/  IADD3 RZ, P1, R161, R165, RZ ;  /* 0x000000a5a1ff7210 */ /* 0x000fc80007f3e0ff */
[----:B------:R1:W4:Y:S02]  /*7160*/  @!P0 LDG.E.U16 R198, desc[UR18][R190.64] ;  /* 0x00000012bec68981 */ /* 0x000324000c1e1500 */
[----:B-1----:R-:W-:Y:S02]  /*7170*/  IMAD.IADD R190, R161, 0x1, R165 ;  /* 0x00000001a1be7824 */ /* 0x002fe400078e02a5 */
[----:B------:R-:W-:-:S05]  /*7180*/  IMAD.X R191, R162, 0x1, R166, P1 ;  /* 0x00000001a2bf7824 */ /* 0x000fca00008e06a6 */
[----:B------:R1:W4:Y:S02]  /*7190*/  @!P0 LDG.E.U16 R199, desc[UR18][R190.64] ;  /* 0x00000012bec78981 */ /* 0x000324000c1e1500 */
[----:B-1----:R-:W-:-:S05]  /*71a0*/  IADD3 R190, P1, R235, R165, RZ ;  /* 0x000000a5ebbe7210 */ /* 0x002fca0007f3e0ff */
[----:B------:R-:W-:-:S05]  /*71b0*/  IMAD.X R191, R22, 0x1, R166, P1 ;  /* 0x0000000116bf7824 */ /* 0x000fca00008e06a6 */
[----:B------:R2:W4:Y:S02]  /*71c0*/  @!P0 LDG.E.U16 R200, desc[UR18][R190.64] ;  /* 0x00000012bec88981 */ /* 0x000524000c1e1500 */
[----:B--2---:R-:W-:-:S05]  /*71d0*/  IADD3 R190, P1, R169, R165, RZ ;  /* 0x000000a5a9be7210 */ /* 0x004fca0007f3e0ff */
[----:B---3--:R-:W-:-:S05]  /*71e0*/  IMAD.X R191, R177, 0x1, R166, P1 ;  /* 0x00000001b1bf7824 */ /* 0x008fca00008e06a6 */
[----:B------:R1:W2:Y:S02]  /*71f0*/  @!P0 LDG.E.U16 R201, desc[UR18][R190.64] ;  /* 0x00000012bec98981 */ /* 0x0002a4000c1e1500 */
[----:B-1----:R-:W-:Y:S02]  /*7200*/  IADD3 R190, P1, R252, R165, RZ ;  /* 0x000000a5fcbe7210 */ /* 0x002fe40007f3e0ff */
[----:B0-----:R-:W3:Y:S03]  /*7210*/  LDL.LU R252, [R1+0x70] ;  /* 0x0000700001fc7983 */ /* 0x001ee60000300800 */
[----:B------:R-:W-:Y:S01]  /*7220*/  IMAD.X R191, R231, 0x1, R166, P1 ;  /* 0x00000001e7bf7824 */ /* 0x000fe200008e06a6 */
[----:B------:R0:W-:Y:S04]  /*7230*/  STL [R1+0xf4], R231 ;  /* 0x0000f4e701007387 */ /* 0x0001e80000100800 */
[----:B0-----:R-:W4:Y:S04]  /*7240*/  LDL.LU R231, [R1+0x64] ;  /* 0x0000640001e77983 */ /* 0x001f280000300800 */
[----:B------:R0:W-:Y:S02]  /*7250*/  STS.U16 [R212+UR16+0x9900], R202 ;  /* 0x009900cad4007988 */ /* 0x0001e40008000410 */
[----:B0-----:R-:W-:-:S02]  /*7260*/  PRMT R202, RZ, 0x7610, R202 ;  /* 0x00007610ffca7816 */ /* 0x001fc400000000ca */
[----:B------:R0:W-:Y:S04]  /*7270*/  STS.U16 [R212+UR16+0x9d00], R203 ;  /* 0x009d00cbd4007988 */ /* 0x0001e80008000410 */
[----:B------:R1:W2:Y:S01]  /*7280*/  @!P0 LDG.E.U16 R202, desc[UR18][R190.64] ;  /* 0x00000012beca8981 */ /* 0x0002a2000c1e1500 */
[----:B0-----:R-:W-:Y:S02]  /*7290*/  PRMT R203, RZ, 0x7610, R203 ;  /* 0x00007610ffcb7816 */ /* 0x001fe400000000cb */
[----:B-1----:R-:W-:-:S05]  /*72a0*/  IADD3 R190, P1, R7, R165, RZ ;  /* 0x000000a507be7210 */ /* 0x002fca0007f3e0ff */
[----:B------:R-:W-:Y:S01]  /*72b0*/  IMAD.X R191, R251, 0x1, R166, P1 ;  /* 0x00000001fbbf7824 */ /* 0x000fe200008e06a6 */
[----:B------:R-:W-:-:S04]  /*72c0*/  LOP3.LUT R212, R187, 0x40, RZ, 0x3c, !PT ;  /* 0x00000040bbd47812 */ /* 0x000fc800078e3cff */
[----:B------:R0:W2:Y:S04]  /*72d0*/  @!P0 LDG.E.U16 R203, desc[UR18][R190.64] ;  /* 0x00000012becb8981 */ /* 0x0000a8000c1e1500 */
[----:B------:R1:W-:Y:S01]  /*72e0*/  STS.U16 [R212+UR16+0x8200], R204 ;  /* 0x008200ccd4007988 */ /* 0x0003e20008000410 */
[----:B0-----:R-:W-:Y:S02]  /*72f0*/  IADD3 R190, P1, R0, R165, RZ ;  /* 0x000000a500be7210 */ /* 0x001fe40007f3e0ff */
[----:B-1----:R-:W-:-:S03]  /*7300*/  PRMT R204, RZ, 0x7610, R204 ;  /* 0x00007610ffcc7816 */ /* 0x002fc600000000cc */
[----:B------:R-:W-:Y:S01]  /*7310*/  IMAD.X R191, R167, 0x1, R166, P1 ;  /* 0x00000001a7bf7824 */ /* 0x000fe200008e06a6 */
[----:B------:R0:W-:Y:S04]  /*7320*/  STS.U16 [R212+UR16+0x8600], R205 ;  /* 0x008600cdd4007988 */ /* 0x0001e80008000410 */
[----:B------:R1:W2:Y:S01]  /*7330*/  @!P0 LDG.E.U16 R204, desc[UR18][R190.64] ;  /* 0x00000012becc8981 */ /* 0x0002a2000c1e1500 */
[----:B0-----:R-:W-:Y:S02]  /*7340*/  PRMT R205, RZ, 0x7610, R205 ;  /* 0x00007610ffcd7816 */ /* 0x001fe400000000cd */
[----:B-1----:R-:W-:-:S05]  /*7350*/  IADD3 R190, P1, R248, R165, RZ ;  /* 0x000000a5f8be7210 */ /* 0x002fca0007f3e0ff */
        /* <DEDUP_REMOVED lines=9> */
[----:B-1----:R-:W-:Y:S01]  /*73f0*/  IADD3 R190, P1, R188, R165, RZ ;  /* 0x000000a5bcbe7210 */ /* 0x002fe20007f3e0ff */
[----:B------:R0:W-:Y:S04]  /*7400*/  STL [R1+0xf8], R251 ;  /* 0x0000f8fb01007387 */ /* 0x0001e80000100800 */
[----:B------:R1:W-:Y:S04]  /*7410*/  STS.U16 [R212+UR16+0x9200], R208 ;  /* 0x009200d0d4007988 */ /* 0x0003e80008000410 */
[----:B0-----:R-:W2:Y:S01]  /*7420*/  LDL.LU R251, [R1+0x60] ;  /* 0x0000600001fb7983 */ /* 0x001ea20000300800 */
[----:B-1----:R-:W-:-:S03]  /*7430*/  PRMT R208, RZ, 0x7610, R208 ;  /* 0x00007610ffd07816 */ /* 0x002fc600000000d0 */
[----:B------:R0:W-:Y:S04]  /*7440*/  STL [R1+0xfc], R0 ;  /* 0x0000fc0001007387 */ /* 0x0001e80000100800 */
[----:B------:R1:W-:Y:S04]  /*7450*/  STS.U16 [R212+UR16+0x9600], R209 ;  /* 0x009600d1d4007988 */ /* 0x0003e80008000410 */
[----:B0-----:R-:W2:Y:S04]  /*7460*/  LDL.LU R0, [R1+0x54] ;  /* 0x0000540001007983 */ /* 0x001ea80000300800 */
[----:B------:R0:W-:Y:S01]  /*7470*/  STL [R1+0x100], R167 ;  /* 0x000100a701007387 */ /* 0x0001e20000100800 */
[----:B-1----:R-:W-:-:S03]  /*7480*/  PRMT R209, RZ, 0x7610, R209 ;  /* 0x00007610ffd17816 */ /* 0x002fc600000000d1 */
[----:B0-----:R-:W2:Y:S04]  /*7490*/  LDL.LU R167, [R1+0xb4] ;  /* 0x0000b40001a77983 */ /* 0x001ea80000300800 */
[----:B------:R-:W-:Y:S04]  /*74a0*/  STL [R1+0x104], R248 ;  /* 0x000104f801007387 */ /* 0x000fe80000100800 */
[----:B------:R-:W-:Y:S04]  /*74b0*/  STL [R1+0x108], R229 ;  /* 0x000108e501007387 */ /* 0x000fe80000100800 */
[----:B------:R-:W-:Y:S04]  /*74c0*/  STL [R1+0x10c], R189 ;  /* 0x00010cbd01007387 */ /* 0x000fe80000100800 */
[----:B------:R-:W-:Y:S04]  /*74d0*/  STL [R1+0x110], R247 ;  /* 0x000110f701007387 */ /* 0x000fe80000100800 */
[----:B------:R-:W-:Y:S01]  /*74e0*/  STL [R1+0x114], R188 ;  /* 0x000114bc01007387 */ /* 0x000fe20000100800 */
[----:B---3--:R-:W-:-:S05]  /*74f0*/  IMAD.X R191, R252, 0x1, R166, P1 ;  /* 0x00000001fcbf7824 */ /* 0x008fca00008e06a6 */
[----:B------:R0:W3:Y:S02]  /*7500*/  @!P0 LDG.E.U16 R207, desc[UR18][R190.64] ;  /* 0x00000012becf8981 */ /* 0x0000e4000c1e1500 */
[----:B0-----:R-:W-:-:S05]  /*7510*/  IADD3 R190, P1, R244, R165, RZ ;  /* 0x000000a5f4be7210 */ /* 0x001fca0007f3e0ff */
[----:B------:R-:W-:-:S05]  /*7520*/  IMAD.X R191, R227, 0x1, R166, P1 ;  /* 0x00000001e3bf7824 */ /* 0x000fca00008e06a6 */
[----:B------:R4:W3:Y:S02]  /*7530*/  @!P0 LDG.E.U16 R208, desc[UR18][R190.64] ;  /* 0x00000012bed08981 */ /* 0x0008e4000c1e1500 */
[-C--:B----4-:R-:W-:Y:S02]  /*7540*/  IADD3 R190, P1, R231, R165.reuse, RZ ;  /* 0x000000a5e7be7210 */ /* 0x090fe40007f3e0ff */
[----:B------:R-:W-:Y:S03]  /*7550*/  STL [R1+0x118], R252 ;  /* 0x000118fc01007387 */ /* 0x000fe60000100800 */
[----:B------:R-:W-:Y:S01]  /*7560*/  IMAD.X R191, R243, 0x1, R166, P1 ;  /* 0x00000001f3bf7824 */ /* 0x000fe200008e06a6 */
[----:B------:R-:W-:Y:S04]  /*7570*/  STL [R1+0x11c], R244 ;  /* 0x00011cf401007387 */ /* 0x000fe80000100800 */
[----:B------:R-:W-:Y:S04]  /*7580*/  STL [R1+0x120], R227 ;  /* 0x000120e301007387 */ /* 0x000fe80000100800 */
[----:B------:R0:W-:Y:S04]  /*7590*/  STL [R1+0x124], R231 ;  /* 0x000124e701007387 */ /* 0x0001e80000100800 */
[----:B------:R1:W4:Y:S04]  /*75a0*/  @!P0 LDG.E.U16 R209, desc[UR18][R190.64] ;  /* 0x00000012bed18981 */ /* 0x000328000c1e1500 */
[----:B------:R-:W-:Y:S01]  /*75b0*/  STL [R1+0x128], R243 ;  /* 0x000128f301007387 */ /* 0x000fe20000100800 */
[----:B-1----:R-:W-:-:S03]  /*75c0*/  IADD3 R190, P1, R4, R165, RZ ;  /* 0x000000a504be7210 */ /* 0x002fc60007f3e0ff */
[----:B------:R-:W3:Y:S04]  /*75d0*/  LDL R4, [R1+0x24] ;  /* 0x0000240001047983 */ /* 0x000ee80000100800 */
[----:B------:R-:W4:Y:S04]  /*75e0*/  LDL.LU R174, [R1+0x4] ;  /* 0x0000040001ae7983 */ /* 0x000f280000300800 */
[----:B------:R-:W4:Y:S04]  /*75f0*/  LDL.LU R16, [R1+0x94] ;  /* 0x0000940001107983 */ /* 0x000f280000300800 */
[----:B------:R-:W4:Y:S04]  /*7600*/  LDL.LU R176, [R1+0x8c] ;  /* 0x00008c0001b07983 */ /* 0x000f280000300800 */
[----:B------:R-:W4:Y:S04]  /*7610*/  LDL.LU R175, [R1] ;  /* 0x0000000001af7983 */ /* 0x000f280000300800 */
[----:B------:R-:W3:Y:S04]  /*7620*/  LDL.LU R235, [R1+0x9c] ;  /* 0x00009c0001eb7983 */ /* 0x000ee80000300800 */
[----:B0-----:R-:W4:Y:S04]  /*7630*/  LDL.LU R231, [R1+0x30] ;  /* 0x0000300001e77983 */ /* 0x001f280000300800 */
[----:B------:R-:W3:Y:S04]  /*7640*/  LDL.LU R227, [R1+0xa4] ;  /* 0x0000a40001e37983 */ /* 0x000ee80000300800 */
[----:B------:R-:W4:Y:S04]  /*7650*/  LDL.LU R244, [R1+0x34] ;  /* 0x0000340001f47983 */ /* 0x000f280000300800 */
[----:B------:R-:W3:Y:S04]  /*7660*/  LDL.LU R247, [R1+0x40] ;  /* 0x0000400001f77983 */ /* 0x000ee80000300800 */
[----:B------:R-:W4:Y:S04]  /*7670*/  LDL.LU R189, [R1+0xac] ;  /* 0x0000ac0001bd7983 */ /* 0x000f280000300800 */
[----:B------:R-:W3:Y:S04]  /*7680*/  LDL.LU R229, [R1+0x44] ;  /* 0x0000440001e57983 */ /* 0x000ee80000300800 */
[----:B------:R-:W4:Y:S04]  /*7690*/  LDL.LU R248, [R1+0x50] ;  /* 0x0000500001f87983 */ /* 0x000f280000300800 */
[----:B------:R0:W-:Y:S02]  /*76a0*/  STS.U16 [R212+UR16+0x9a00], R210 ;  /* 0x009a00d2d4007988 */ /* 0x0001e40008000410 */
[----:B0-----:R-:W-:Y:S01]  /*76b0*/  PRMT R210, RZ, 0x7610, R210 ;  /* 0x00007610ffd27816 */ /* 0x001fe200000000d2 */
[----:B--2---:R-:W-:Y:S01]  /*76c0*/  IMAD.X R191, R251, 0x1, R166, P1 ;  /* 0x00000001fbbf7824 */ /* 0x004fe200008e06a6 */
[----:B------:R0:W-:Y:S04]  /*76d0*/  STS.U16 [R212+UR16+0x9e00], R211 ;  /* 0x009e00d3d4007988 */ /* 0x0001e80008000410 */
[----:B------:R1:W2:Y:S01]  /*76e0*/  @!P0 LDG.E.U16 R210, desc[UR18][R190.64] ;  /* 0x00000012bed28981 */ /* 0x0002a2000c1e1500 */
[----:B0-----:R-:W-:-:S02]  /*76f0*/  PRMT R211, RZ, 0x7610, R211 ;  /* 0x00007610ffd37816 */ /* 0x001fc400000000d3 */
[----:B-1----:R-:W-:-:S05]  /*7700*/  IADD3 R190, P1, R240, R165, RZ ;  /* 0x000000a5f0be7210 */ /* 0x002fca0007f3e0ff */
[----:B------:R-:W-:-:S05]  /*7710*/  IMAD.X R191, R225, 0x1, R166, P1 ;  /* 0x00000001e1bf7824 */ /* 0x000fca00008e06a6 */
[----:B------:R0:W2:Y:S01]  /*7720*/  @!P0 LDG.E.U16 R211, desc[UR18][R190.64] ;  /* 0x00000012bed38981 */ /* 0x0000a2000c1e1500 */
[----:B------:R-:W-:Y:S02]  /*7730*/  PRMT R212, RZ, 0x7610, R212 ;  /* 0x00007610ffd47816 */ /* 0x000fe400000000d4 */
[----:B0-----:R-:W-:-:S05]  /*7740*/  IADD3 R190, P1, R0, R165, RZ ;  /* 0x000000a500be7210 */ /* 0x001fca0007f3e0ff */
[----:B------:R-:W-:Y:S01]  /*7750*/  IMAD.X R191, R239, 0x1, R166, P1 ;  /* 0x00000001efbf7824 */ /* 0x000fe200008e06a6 */
[----:B------:R-:W-:-:S04]  /*7760*/  LOP3.LUT R213, R187, 0x60, RZ, 0x3c, !PT ;  /* 0x00000060bbd57812 */ /* 0x000fc800078e3cff */
[----:B------:R0:W2:Y:S04]  /*7770*/  @!P0 LDG.E.U16 R212, desc[UR18][R190.64] ;  /* 0x00000012bed48981 */ /* 0x0000a8000c1e1500 */
[----:B------:R1:W-:Y:S01]  /*7780*/  STS.U16 [R213+UR16+0x8300], R192 ;  /* 0x008300c0d5007988 */ /* 0x0003e20008000410 */
[----:B0-----:R-:W-:-:S03]  /*7790*/  IADD3 R190, P1, R167, R165, RZ ;  /* 0x000000a5a7be7210 */ /* 0x001fc60007f3e0ff */
[----:B------:R-:W-:Y:S01]  /*77a0*/  STS.U16 [R213+UR16+0x8700], R186 ;  /* 0x008700bad5007988 */ /* 0x000fe20008000410 */
[----:B-1----:R-:W-:-:S03]  /*77b0*/  PRMT R192, RZ, 0x7610, R192 ;  /* 0x00007610ffc07816 */ /* 0x002fc600000000c0 */
[----:B------:R-:W-:Y:S04]  /*77c0*/  STS.U16 [R213+UR16+0x8f00], R184 ;  /* 0x008f00b8d5007988 */ /* 0x000fe80008000410 */
[----:B------:R-:W-:Y:S04]  /*77d0*/  STS.U16 [R213+UR16+0x8b00], R185 ;  /* 0x008b00b9d5007988 */ /* 0x000fe80008000410 */
[----:B------:R-:W-:Y:S04]  /*77e0*/  STS.U16 [R213+UR16+0x9700], R182 ;  /* 0x009700b6d5007988 */ /* 0x000fe80008000410 */
[----:B------:R-:W-:Y:S04]  /*77f0*/  STS.U16 [R213+UR16+0x9300], R183 ;  /* 0x009300b7d5007988 */ /* 0x000fe80008000410 */
[----:B------:R0:W-:Y:S02]  /*7800*/  STS.U16 [R213+UR16+0x9f00], R180 ;  /* 0x009f00b4d5007988 */ /* 0x0001e40008000410 */
[----:B0-----:R-:W-:-:S05]  /*7810*/  LOP3.LUT R180, R168, 0xff, RZ, 0xc0, !PT ;  /* 0x000000ffa8b47812 */ /* 0x001fca00078ec0ff */
[----:B------:R-:W-:Y:S01]  /*7820*/  IMAD.SHL.U32 R180, R180, 0x2, RZ ;  /* 0x00000002b4b47824 */ /* 0x000fe200078e00ff */
[----:B------:R0:W-:Y:S04]  /*7830*/  STS.U16 [R213+UR16+0x9b00], R181 ;  /* 0x009b00b5d5007988 */ /* 0x0001e80008000410 */
[----:B------:R-:W-:Y:S04]  /*7840*/  STL [R1+0x12c], R251 ;  /* 0x00012cfb01007387 */ /* 0x000fe80000100800 */
[----:B------:R-:W-:Y:S04]  /*7850*/  STL [R1+0x130], R240 ;  /* 0x000130f001007387 */ /* 0x000fe80000100800 */
[----:B------:R-:W-:Y:S01]  /*7860*/  STL [R1+0x138], R225 ;  /* 0x000138e101007387 */ /* 0x000fe20000100800 */
[----:B----4-:R-:W-:Y:S01]  /*7870*/  IMAD.X R191, R248, 0x1, R166, P1 ;  /* 0x00000001f8bf7824 */ /* 0x010fe200008e06a6 */
[----:B------:R-:W-:-:S04]  /*7880*/  IADD3 R186, P1, R232, R165, RZ ;  /* 0x000000a5e8ba7210 */ /* 0x000fc80007f3e0ff */
[----:B------:R1:W4:Y:S01]  /*7890*/  @!P0 LDG.E.U16 R192, desc[UR18][R190.64] ;  /* 0x00000012bec08981 */ /* 0x000322000c1e1500 */
[----:B------:R-:W-:Y:S01]  /*78a0*/  IMAD.X R187, R223, 0x1, R166, P1 ;  /* 0x00000001dfbb7824 */ /* 0x000fe200008e06a6 */
[----:B-1----:R-:W-:-:S06]  /*78b0*/  PRMT R190, RZ, 0x7610, R190 ;  /* 0x00007610ffbe7816 */ /* 0x002fcc00000000be */
[----:B------:R3:W4:Y:S01]  /*78c0*/  @!P0 LDG.E.U16 R190, desc[UR18][R186.64] ;  /* 0x00000012babe8981 */ /* 0x000722000c1e1500 */
[----:B------:R-:W-:Y:S02]  /*78d0*/  PRMT R191, RZ, 0x7610, R191 ;  /* 0x00007610ffbf7816 */ /* 0x000fe400000000bf */
[----:B---3--:R-:W-:-:S05]  /*78e0*/  IADD3 R186, P1, R229, R165, RZ ;  /* 0x000000a5e5ba7210 */ /* 0x008fca0007f3e0ff */
[----:B------:R-:W-:Y:S01]  /*78f0*/  IMAD.X R187, R222, 0x1, R166, P1 ;  /* 0x00000001debb7824 */ /* 0x000fe200008e06a6 */
[----:B------:R-:W-:-:S04]  /*7900*/  IADD3 R184, P1, R189, R165, RZ ;  /* 0x000000a5bdb87210 */ /* 0x000fc80007f3e0ff */
[----:B------:R1:W3:Y:S01]  /*7910*/  @!P0 LDG.E.U16 R191, desc[UR18][R186.64] ;  /* 0x00000012babf8981 */ /* 0x0002e2000c1e1500 */
[----:B------:R-:W-:Y:S01]  /*7920*/  IMAD.X R185, R247, 0x1, R166, P1 ;  /* 0x00000001f7b97824 */ /* 0x000fe200008e06a6 */
[----:B-1----:R-:W-:-:S06]  /*7930*/  PRMT R186, RZ, 0x7610, R186 ;  /* 0x00007610ffba7816 */ /* 0x002fcc00000000ba */
[----:B------:R1:W3:Y:S01]  /*7940*/  @!P0 LDG.E.U16 R186, desc[UR18][R184.64] ;  /* 0x00000012b8ba8981 */ /* 0x0002e2000c1e1500 */
[----:B------:R-:W-:Y:S02]  /*7950*/  PRMT R187, RZ, 0x7610, R187 ;  /* 0x00007610ffbb7816 */ /* 0x000fe400000000bb */
[----:B-1----:R-:W-:-:S05]  /*7960*/  IADD3 R184, P1, R219, R165, RZ ;  /* 0x000000a5dbb87210 */ /* 0x002fca0007f3e0ff */
        /* <DEDUP_REMOVED lines=8> */
[----:B------:R-:W-:-:S05]  /*79f0*/  IMAD.X R183, R231, 0x1, R166, P1 ;  /* 0x00000001e7b77824 */ /* 0x000fca00008e06a6 */
[----:B------:R1:W3:Y:S02]  /*7a00*/  @!P0 LDG.E.U16 R185, desc[UR18][R182.64] ;  /* 0x00000012b6b98981 */ /* 0x0002e4000c1e1500 */
[----:B-1----:R-:W-:-:S04]  /*7a10*/  LOP3.LUT R182, R168, 0xc0, RZ, 0xc0, !PT ;  /* 0x000000c0a8b67812 */ /* 0x002fc800078ec0ff */
[----:B------:R-:W-:-:S04]  /*7a20*/  SHF.R.U32.HI R182, RZ, 0x2, R182 ;  /* 0x00000002ffb67819 */ /* 0x000fc800000116b6 */
[----:B------:R-:W-:Y:S02]  /*7a30*/  LOP3.LUT R182, R180, R182, RZ, 0x3c, !PT ;  /* 0x000000b6b4b67212 */ /* 0x000fe400078e3cff */
[----:B------:R-:W-:Y:S02]  /*7a40*/  IADD3 R180, P1, R163, R165, RZ ;  /* 0x000000a5a3b47210 */ /* 0x000fe40007f3e0ff */
[----:B------:R-:W-:-:S03]  /*7a50*/  PRMT R183, RZ, 0x7610, R183 ;  /* 0x00007610ffb77816 */ /* 0x000fc600000000b7 */
[----:B0-----:R-:W-:Y:S01]  /*7a60*/  IMAD.X R181, R164, 0x1, R166, P1 ;  /* 0x00000001a4b57824 */ /* 0x001fe200008e06a6 */
[----:B------:R0:W-:Y:S04]  /*7a70*/  STS.U16 [R182+UR16], R200 ;  /* 0x000000c8b6007988 */ /* 0x0001e80008000410 */
[----:B------:R1:W3:Y:S01]  /*7a80*/  @!P0 LDG.E.U16 R183, desc[UR18][R180.64] ;  /* 0x00000012b4b78981 */ /* 0x0002e2000c1e1500 */
[----:B0-----:R-:W-:Y:S02]  /*7a90*/  PRMT R200, RZ, 0x7610, R200 ;  /* 0x00007610ffc87816 */ /* 0x001fe400000000c8 */
[----:B-1----:R-:W-:-:S05]  /*7aa0*/  IADD3 R180, P1, R158, R165, RZ ;  /* 0x000000a59eb47210 */ /* 0x002fca0007f3e0ff */
[----:B------:R-:W-:-:S05]  /*7ab0*/  IMAD.X R181, R154, 0x1, R166, P1 ;  /* 0x000000019ab57824 */ /* 0x000fca00008e06a6 */
[----:B------:R0:W3:Y:S02]  /*7ac0*/  @!P0 LDG.E.U16 R200, desc[UR18][R180.64] ;  /* 0x00000012b4c88981 */ /* 0x0000e4000c1e1500 */
[----:B0-----:R-:W-:-:S05]  /*7ad0*/  IADD3 R180, P1, R235, R165, RZ ;  /* 0x000000a5ebb47210 */ /* 0x001fca0007f3e0ff */
[----:B------:R-:W-:Y:S02]  /*7ae0*/  IMAD.X R181, R4, 0x1, R166, P1 ;  /* 0x0000000104b57824 */ /* 0x000fe400008e06a6 */
[----:B------:R-:W2:Y:S04]  /*7af0*/  LDL.LU R4, [R1+0x5c] ;  /* 0x00005c0001047983 */ /* 0x000ea80000300800 */
[----:B------:R-:W4:Y:S04]  /*7b00*/  LDL.LU R18, [R1+0xd0] ;  /* 0x0000d00001127983 */ /* 0x000f280000300800 */
[----:B------:R-:W3:Y:S04]  /*7b10*/  LDL.LU R9, [R1+0x88] ;  /* 0x0000880001097983 */ /* 0x000ee80000300800 */
[----:B------:R-:W2:Y:S04]  /*7b20*/  LDL.LU R15, [R1+0x6c] ;  /* 0x00006c00010f7983 */ /* 0x000ea80000300800 */
        /* <DEDUP_REMOVED lines=8> */
[----:B------:R0:W-:Y:S04]  /*7bb0*/  STS.U16 [R182+UR16+0x400], R201 ;  /* 0x000400c9b6007988 */ /* 0x0001e80008000410 */
[----:B------:R-:W2:Y:S04]  /*7bc0*/  LDL.LU R152, [R1+0x68] ;  /* 0x0000680001987983 */ /* 0x000ea80000300800 */
[----:B------:R1:W-:Y:S01]  /*7bd0*/  STS.U16 [R182+UR16+0x5c00], R179 ;  /* 0x005c00b3b6007988 */ /* 0x0003e20008000410 */
[----:B0-----:R-:W-:-:S02]  /*7be0*/  PRMT R201, RZ, 0x7610, R201 ;  /* 0x00007610ffc97816 */ /* 0x001fc400000000c9 */
[----:B------:R-:W-:Y:S01]  /*7bf0*/  PRMT R213, RZ, 0x7610, R213 ;  /* 0x00007610ffd57816 */ /* 0x000fe200000000d5 */
[----:B------:R0:W-:Y:S04]  /*7c00*/  STS.U16 [R182+UR16+0x6000], R173 ;  /* 0x006000adb6007988 */ /* 0x0001e80008000410 */
[----:B------:R0:W2:Y:S01]  /*7c10*/  @!P0 LDG.E.U16 R201, desc[UR18][R180.64] ;  /* 0x00000012b4c98981 */ /* 0x0000a2000c1e1500 */
[----:B-1----:R-:W-:-:S03]  /*7c20*/  PRMT R179, RZ, 0x7610, R179 ;  /* 0x00007610ffb37816 */ /* 0x002fc600000000b3 */
[----:B------:R-:W2:Y:S01]  /*7c30*/  LDL.LU R236, [R1+0x3c] ;  /* 0x00003c0001ec7983 */ /* 0x000ea20000300800 */
[----:B0-----:R-:W-:-:S05]  /*7c40*/  IADD3 R180, P1, R176, R165, RZ ;  /* 0x000000a5b0b47210 */ /* 0x001fca0007f3e0ff */
[----:B------:R-:W-:-:S05]  /*7c50*/  IMAD.X R181, R175, 0x1, R166, P1 ;  /* 0x00000001afb57824 */ /* 0x000fca00008e06a6 */
[----:B------:R0:W2:Y:S02]  /*7c60*/  @!P0 LDG.E.U16 R179, desc[UR18][R180.64] ;  /* 0x00000012b4b38981 */ /* 0x0000a4000c1e1500 */
[----:B0-----:R-:W-:-:S05]  /*7c70*/  IADD3 R180, P1, R16, R165, RZ ;  /* 0x000000a510b47210 */ /* 0x001fca0007f3e0ff */
[----:B------:R-:W-:Y:S01]  /*7c80*/  IMAD.X R181, R174, 0x1, R166, P1 ;  /* 0x00000001aeb57824 */ /* 0x000fe200008e06a6 */
[----:B------:R-:W-:-:S04]  /*7c90*/  LOP3.LUT R173, R168, 0xff, RZ, 0xc0, !PT ;  /* 0x000000ffa8ad7812 */ /* 0x000fc800078ec0ff */
[----:B------:R0:W2:Y:S02]  /*7ca0*/  @!P0 LDG.E.U16 R213, desc[UR18][R180.64] ;  /* 0x00000012b4d58981 */ /* 0x0000a4000c1e1500 */
[----:B0-----:R-:W-:Y:S02]  /*7cb0*/  LOP3.LUT R180, R168, 0xc0, RZ, 0xc0, !PT ;  /* 0x000000c0a8b47812 */ /* 0x001fe400078ec0ff */
[----:B------:R-:W2:Y:S04]  /*7cc0*/  LDL.LU R168, [R1+0xb8] ;  /* 0x0000b80001a87983 */ /* 0x000ea80000300800 */
[----:B------:R-:W2:Y:S04]  /*7cd0*/  LDL.LU R225, [R1+0x20] ;  /* 0x0000200001e17983 */ /* 0x000ea80000300800 */
[----:B------:R-:W2:Y:S04]  /*7ce0*/  LDL.LU R240, [R1+0x28] ;  /* 0x0000280001f07983 */ /* 0x000ea80000300800 */
[----:B------:R-:W2:Y:S04]  /*7cf0*/  LDL.LU R251, [R1+0xa0] ;  /* 0x0000a00001fb7983 */ /* 0x000ea80000300800 */
[----:B------:R-:W2:Y:S04]  /*7d00*/  LDL.LU R243, [R1+0x2c] ;  /* 0x00002c0001f37983 */ /* 0x000ea80000300800 */
[----:B------:R-:W2:Y:S04]  /*7d10*/  LDL.LU R252, [R1+0x38] ;  /* 0x0000380001fc7983 */ /* 0x000ea80000300800 */
[----:B------:R-:W2:Y:S01]  /*7d20*/  LDL.LU R188, [R1+0xa8] ;  /* 0x0000a80001bc7983 */ /* 0x000ea20000300800 */
[----:B------:R-:W-:Y:S01]  /*7d30*/  IMAD.SHL.U32 R173, R173, 0x2, RZ ;  /* 0x00000002adad7824 */ /* 0x000fe200078e00ff */
[----:B------:R-:W-:-:S02]  /*7d40*/  SHF.R.U32.HI R180, RZ, 0x2, R180 ;  /* 0x00000002ffb47819 */ /* 0x000fc400000116b4 */
[----:B------:R-:W-:Y:S02]  /*7d50*/  STS.U16 [R182+UR16+0x6800], R172 ;  /* 0x006800acb6007988 */ /* 0x000fe40008000410 */
[----:B------:R-:W-:Y:S02]  /*7d60*/  LOP3.LUT R180, R173, R180, RZ, 0x3c, !PT ;  /* 0x000000b4adb47212 */ /* 0x000fe400078e3cff */
[----:B------:R0:W-:Y:S02]  /*7d70*/  STS.U16 [R182+UR16+0x6400], R178 ;  /* 0x006400b2b6007988 */ /* 0x0001e40008000410 */
[----:B0-----:R-:W-:Y:S02]  /*7d80*/  PRMT R178, RZ, 0x7610, R178 ;  /* 0x00007610ffb27816 */ /* 0x001fe400000000b2 */
[----:B------:R-:W-:Y:S01]  /*7d90*/  PRMT R181, RZ, 0x7610, R181 ;  /* 0x00007610ffb57816 */ /* 0x000fe200000000b5 */
[----:B------:R-:W-:Y:S04]  /*7da0*/  STS.U16 [R182+UR16+0x7000], R170 ;  /* 0x007000aab6007988 */ /* 0x000fe80008000410 */
[----:B------:R-:W-:Y:S04]  /*7db0*/  STS.U16 [R182+UR16+0x6c00], R171 ;  /* 0x006c00abb6007988 */ /* 0x000fe80008000410 */
[----:B------:R0:W-:Y:S02]  /*7dc0*/  STS.U16 [R182+UR16+0x7400], R194 ;  /* 0x007400c2b6007988 */ /* 0x0001e40008000410 */
[----:B0-----:R-:W-:-:S02]  /*7dd0*/  PRMT R194, RZ, 0x7610, R194 ;  /* 0x00007610ffc27816 */ /* 0x001fc400000000c2 */
[----:B------:R0:W-:Y:S02]  /*7de0*/  STS.U16 [R182+UR16+0x7800], R196 ;  /* 0x007800c4b6007988 */ /* 0x0001e40008000410 */
[----:B0-----:R-:W-:Y:S02]  /*7df0*/  PRMT R196, RZ, 0x7610, R196 ;  /* 0x00007610ffc47816 */ /* 0x001fe400000000c4 */
[----:B------:R0:W-:Y:S02]  /*7e00*/  STS.U16 [R182+UR16+0x7c00], R198 ;  /* 0x007c00c6b6007988 */ /* 0x0001e40008000410 */
[----:B0-----:R-:W-:Y:S02]  /*7e10*/  PRMT R198, RZ, 0x7610, R198 ;  /* 0x00007610ffc67816 */ /* 0x001fe400000000c6 */
[----:B------:R0:W-:Y:S02]  /*7e20*/  STS.U16 [R182+UR16+0x800], R202 ;  /* 0x000800cab6007988 */ /* 0x0001e40008000410 */
[----:B0-----:R-:W-:-:S02]  /*7e30*/  PRMT R202, RZ, 0x7610, R202 ;  /* 0x00007610ffca7816 */ /* 0x001fc400000000ca */
[----:B------:R0:W-:Y:S01]  /*7e40*/  STS.U16 [R182+UR16+0xc00], R203 ;  /* 0x000c00cbb6007988 */ /* 0x0001e20008000410 */
[----:B----4-:R-:W-:-:S05]  /*7e50*/  IADD3 R172, P1, R18, R165, RZ ;  /* 0x000000a512ac7210 */ /* 0x010fca0007f3e0ff */
[----:B---3--:R-:W-:-:S05]  /*7e60*/  IMAD.X R173, R9, 0x1, R166, P1 ;  /* 0x0000000109ad7824 */ /* 0x008fca00008e06a6 */
[----:B------:R1:W3:Y:S02]  /*7e70*/  @!P0 LDG.E.U16 R178, desc[UR18][R172.64] ;  /* 0x00000012acb28981 */ /* 0x0002e4000c1e1500 */
[----:B-1----:R-:W-:-:S05]  /*7e80*/  IADD3 R172, P1, R250, R165, RZ ;  /* 0x000000a5faac7210 */ /* 0x002fca0007f3e0ff */
[----:B------:R-:W-:Y:S01]  /*7e90*/  IMAD.X R173, R230, 0x1, R166, P1 ;  /* 0x00000001e6ad7824 */ /* 0x000fe200008e06a6 */
[----:B--2---:R-:W-:-:S04]  /*7ea0*/  IADD3 R170, P1, R14, R165, RZ ;  /* 0x000000a50eaa7210 */ /* 0x004fc80007f3e0ff */
[----:B------:R1:W2:Y:S01]  /*7eb0*/  @!P0 LDG.E.U16 R181, desc[UR18][R172.64] ;  /* 0x00000012acb58981 */ /* 0x0002a2000c1e1500 */
[----:B------:R-:W-:Y:S01]  /*7ec0*/  IMAD.X R171, R249, 0x1, R166, P1 ;  /* 0x00000001f9ab7824 */ /* 0x000fe200008e06a6 */
[----:B-1----:R-:W-:-:S06]  /*7ed0*/  PRMT R172, RZ, 0x7610, R172 ;  /* 0x00007610ffac7816 */ /* 0x002fcc00000000ac */
[----:B------:R1:W4:Y:S01]  /*7ee0*/  @!P0 LDG.E.U16 R172, desc[UR18][R170.64] ;  /* 0x00000012aaac8981 */ /* 0x000322000c1e1500 */
[----:B------:R-:W-:Y:S02]  /*7ef0*/  PRMT R173, RZ, 0x7610, R173 ;  /* 0x00007610ffad7816 */ /* 0x000fe400000000ad */
[----:B-1----:R-:W-:-:S05]  /*7f00*/  IADD3 R170, P1, R20, R165, RZ ;  /* 0x000000a514aa7210 */ /* 0x002fca0007f3e0ff */
[----:B------:R-:W-:-:S05]  /*7f10*/  IMAD.X R171, R21, 0x1, R166, P1 ;  /* 0x0000000115ab7824 */ /* 0x000fca00008e06a6 */
[----:B------:R1:W4:Y:S02]  /*7f20*/  @!P0 LDG.E.U16 R173, desc[UR18][R170.64] ;  /* 0x00000012aaad8981 */ /* 0x000324000c1e1500 */
        /* <DEDUP_REMOVED lines=8> */
[----:B------:R1:W2:Y:S02]  /*7fb0*/  @!P0 LDG.E.U16 R198, desc[UR18][R170.64] ;  /* 0x00000012aac68981 */ /* 0x0002a4000c1e1500 */
[----:B-1----:R-:W-:-:S05]  /*7fc0*/  IADD3 R170, P1, R242, R165, RZ ;  /* 0x000000a5f2aa7210 */ /* 0x002fca0007f3e0ff */
[----:B------:R-:W-:-:S05]  /*7fd0*/  IMAD.X R171, R226, 0x1, R166, P1 ;  /* 0x00000001e2ab7824 */ /* 0x000fca00008e06a6 */
[----:B------:R1:W4:Y:S01]  /*7fe0*/  @!P0 LDG.E.U16 R202, desc[UR18][R170.64] ;  /* 0x00000012aaca8981 */ /* 0x000322000c1e1500 */
[----:B0-----:R-:W-:Y:S02]  /*7ff0*/  PRMT R203, RZ, 0x7610, R203 ;  /* 0x00007610ffcb7816 */ /* 0x001fe400000000cb */
[----:B-1----:R-:W-:-:S05]  /*8000*/  IADD3 R170, P1, R4, R165, RZ ;  /* 0x000000a504aa7210 */ /* 0x002fca0007f3e0ff */
[----:B------:R-:W-:Y:S01]  /*8010*/  IMAD.X R171, R241, 0x1, R166, P1 ;  /* 0x00000001f1ab7824 */ /* 0x000fe200008e06a6 */
[----:B------:R0:W-:Y:S04]  /*8020*/  STS.U16 [R182+UR16+0x1000], R204 ;  /* 0x001000ccb6007988 */ /* 0x0001e80008000410 */
        /* <DEDUP_REMOVED lines=33> */
[----:B------:R-:W-:-:S05]  /*8240*/  IMAD.X R171, R252, 0x1, R166, P1 ;  /* 0x00000001fcab7824 */ /* 0x000fca00008e06a6 */
[----:B------:R0:W4:Y:S02]  /*8250*/  @!P0 LDG.E.U16 R210, desc[UR18][R170.64] ;  /* 0x00000012aad28981 */ /* 0x000124000c1e1500 */
[----:B0-----:R-:W-:Y:S02]  /*8260*/  IMAD.MOV.U32 R171, RZ, RZ, R22 ;  /* 0x000000ffffab7224 */ /* 0x001fe400078e0016 */
[----:B------:R-:W3:Y:S01]  /*8270*/  LDL.LU R22, [R1+0x1a0] ;  /* 0x0001a00001167983 */ /* 0x000ee20000300800 */
[----:B------:R-:W-:-:S03]  /*8280*/  IADD3 R170, P1, R216, R165, RZ ;  /* 0x000000a5d8aa7210 */ /* 0x000fc60007f3e0ff */
[----:B------:R0:W-:Y:S04]  /*8290*/  STS.U16 [R182+UR16+0x2c00], R211 ;  /* 0x002c00d3b6007988 */ /* 0x0001e80008000410 */
[----:B------:R1:W-:Y:S01]  /*82a0*/  STS.U16 [R182+UR16+0x3000], R212 ;  /* 0x003000d4b6007988 */ /* 0x0003e20008000410 */
[----:B0-----:R-:W-:Y:S01]  /*82b0*/  PRMT R211, RZ, 0x7610, R211 ;  /* 0x00007610ffd37816 */ /* 0x001fe200000000d3 */
[----:B-1----:R-:W-:Y:S02]  /*82c0*/  IMAD.MOV.U32 R212, RZ, RZ, R171 ;  /* 0x000000ffffd47224 */ /* 0x002fe400078e00ab */
[----:B------:R-:W-:Y:S01]  /*82d0*/  IMAD.X R171, R215, 0x1, R166, P1 ;  /* 0x00000001d7ab7824 */ /* 0x000fe200008e06a6 */
[----:B------:R0:W-:Y:S04]  /*82e0*/  STS.U16 [R182+UR16+0x3400], R192 ;  /* 0x003400c0b6007988 */ /* 0x0001e80008000410 */
[----:B------:R1:W4:Y:S01]  /*82f0*/  @!P0 LDG.E.U16 R211, desc[UR18][R170.64] ;  /* 0x00000012aad38981 */ /* 0x000322000c1e1500 */
[----:B0-----:R-:W-:-:S02]  /*8300*/  PRMT R192, RZ, 0x7610, R192 ;  /* 0x00007610ffc07816 */ /* 0x001fc400000000c0 */
        /* <DEDUP_REMOVED lines=15> */
[----:B-1----:R-:W-:Y:S01]  /*8400*/  IADD3 R170, P1, R225, R165, RZ ;  /* 0x000000a5e1aa7210 */ /* 0x002fe20007f3e0ff */
[----:B------:R0:W-:Y:S04]  /*8410*/  STS.U16 [R182+UR16+0x4400], R187 ;  /* 0x004400bbb6007988 */ /* 0x0001e80008000410 */
[----:B------:R1:W-:Y:S04]  /*8420*/  STS.U16 [R182+UR16+0x4800], R184 ;  /* 0x004800b8b6007988 */ /* 0x0003e80008000410 */
[----:B------:R2:W-:Y:S01]  /*8430*/  STS.U16 [R182+UR16+0x4c00], R185 ;  /* 0x004c00b9b6007988 */ /* 0x0005e20008000410 */
[----:B0-----:R-:W-:-:S03]  /*8440*/  IMAD.MOV.U32 R187, RZ, RZ, R18 ;  /* 0x000000ffffbb7224 */ /* 0x001fc600078e0012 */
[----:B------:R0:W-:Y:S01]  /*8450*/  STS.U16 [R182+UR16+0x5000], R183 ;  /* 0x005000b7b6007988 */ /* 0x0001e20008000410 */
[----:B-1----:R-:W-:-:S03]  /*8460*/  IMAD.MOV.U32 R184, RZ, RZ, R16 ;  /* 0x000000ffffb87224 */ /* 0x002fc600078e0010 */
[----:B------:R1:W-:Y:S01]  /*8470*/  STS.U16 [R182+UR16+0x5400], R200 ;  /* 0x005400c8b6007988 */ /* 0x0003e20008000410 */
[----:B--2---:R-:W-:-:S03]  /*8480*/  IMAD.MOV.U32 R185, RZ, RZ, R9 ;  /* 0x000000ffffb97224 */ /* 0x004fc600078e0009 */
[----:B------:R2:W-:Y:S01]  /*8490*/  STS.U16 [R182+UR16+0x5800], R201 ;  /* 0x005800c9b6007988 */ /* 0x0005e20008000410 */
[----:B0-----:R-:W-:Y:S02]  /*84a0*/  IMAD.MOV.U32 R183, RZ, RZ, R169 ;  /* 0x000000ffffb77224 */ /* 0x001fe400078e00a9 */
[----:B-1----:R-:W-:Y:S02]  /*84b0*/  IMAD.MOV.U32 R200, RZ, RZ, R177 ;  /* 0x000000ffffc87224 */ /* 0x002fe400078e00b1 */
[----:B--2---:R-:W-:Y:S02]  /*84c0*/  IMAD.MOV.U32 R182, RZ, RZ, R176 ;  /* 0x000000ffffb67224 */ /* 0x004fe400078e00b0 */
[----:B------:R-:W-:Y:S02]  /*84d0*/  IMAD.MOV.U32 R201, RZ, RZ, R175 ;  /* 0x000000ffffc97224 */ /* 0x000fe400078e00af */
[----:B---3--:R-:W-:-:S05]  /*84e0*/  IMAD.X R171, R22, 0x1, R166, P1 ;  /* 0x0000000116ab7824 */ /* 0x008fca00008e06a6 */
[----:B------:R0:W2:Y:S02]  /*84f0*/  @!P0 LDG.E.U16 R186, desc[UR18][R170.64] ;  /* 0x00000012aaba8981 */ /* 0x0000a4000c1e1500 */
[----:B0-----:R-:W-:Y:S02]  /*8500*/  IMAD.MOV.U32 R170, RZ, RZ, R4 ;  /* 0x000000ffffaa7224 */ /* 0x001fe400078e0004 */
[----:B------:R-:W3:Y:S01]  /*8510*/  LDL.LU R4, [R1+0x19c] ;  /* 0x00019c0001047983 */ /* 0x000ee20000300800 */
[----:B------:R-:W-:-:S03]  /*8520*/  IMAD.MOV.U32 R171, RZ, RZ, R174 ;  /* 0x000000ffffab7224 */ /* 0x000fc600078e00ae */
[----:B------:R-:W4:Y:S04]  /*8530*/  LDL.LU R174, [R1+0x198] ;  /* 0x0001980001ae7983 */ /* 0x000f280000300800 */
[----:B------:R-:W2:Y:S04]  /*8540*/  LDL.LU R18, [R1+0x194] ;  /* 0x0001940001127983 */ /* 0x000ea80000300800 */
[----:B------:R-:W2:Y:S04]  /*8550*/  LDL.LU R16, [R1+0x190] ;  /* 0x0001900001107983 */ /* 0x000ea80000300800 */
[----:B------:R-:W2:Y:S04]  /*8560*/  LDL.LU R9, [R1+0x18c] ;  /* 0x00018c0001097983 */ /* 0x000ea80000300800 */
[----:B------:R-:W3:Y:S04]  /*8570*/  LDL.LU R169, [R1+0x188] ;  /* 0x0001880001a97983 */ /* 0x000ee80000300800 */
[----:B------:R-:W2:Y:S04]  /*8580*/  LDL.LU R177, [R1+0x184] ;  /* 0x0001840001b17983 */ /* 0x000ea80000300800 */
[----:B------:R-:W2:Y:S04]  /*8590*/  LDL.LU R176, [R1+0x180] ;  /* 0x0001800001b07983 */ /* 0x000ea80000300800 */
[----:B------:R-:W2:Y:S01]  /*85a0*/  LDL.LU R175, [R1+0x17c] ;  /* 0x00017c0001af7983 */ /* 0x000ea20000300800 */
[----:B------:R-:W-:-:S05]  /*85b0*/  LOP3.LUT R180, R180, 0x40, RZ, 0x3c, !PT ;  /* 0x00000040b4b47812 */ /* 0x000fca00078e3cff */
[----:B------:R0:W-:Y:S04]  /*85c0*/  STS.U16 [R180+UR16+0x7200], R193 ;  /* 0x007200c1b4007988 */ /* 0x0001e80008000410 */
[----:B------:R1:W-:Y:S04]  /*85d0*/  STS.U16 [R180+UR16+0x7600], R195 ;  /* 0x007600c3b4007988 */ /* 0x0003e80008000410 */
[----:B------:R1:W-:Y:S01]  /*85e0*/  STS.U16 [R180+UR16+0x7a00], R197 ;  /* 0x007a00c5b4007988 */ /* 0x0003e20008000410 */
[----:B0-----:R-:W-:-:S03]  /*85f0*/  IMAD.MOV.U32 R193, RZ, RZ, R14 ;  /* 0x000000ffffc17224 */ /* 0x001fc600078e000e */
[----:B------:R0:W-:Y:S01]  /*8600*/  STS.U16 [R180+UR16+0x7e00], R199 ;  /* 0x007e00c7b4007988 */ /* 0x0001e20008000410 */
[----:B-1----:R-:W-:-:S03]  /*8610*/  IMAD.MOV.U32 R195, RZ, RZ, R19 ;  /* 0x000000ffffc37224 */ /* 0x002fc600078e0013 */
[----:B------:R1:W-:Y:S01]  /*8620*/  STS.U16 [R180+UR16+0x600], R179 ;  /* 0x000600b3b4007988 */ /* 0x0003e20008000410 */
[----:B------:R-:W-:-:S03]  /*8630*/  IMAD.MOV.U32 R197, RZ, RZ, R155 ;  /* 0x000000ffffc57224 */ /* 0x000fc600078e009b */
[----:B------:R1:W-:Y:S01]  /*8640*/  STS.U16 [R180+UR16+0x200], R213 ;  /* 0x000200d5b4007988 */ /* 0x0003e20008000410 */
[----:B0-----:R-:W-:-:S03]  /*8650*/  IMAD.MOV.U32 R199, RZ, RZ, R12 ;  /* 0x000000ffffc77224 */ /* 0x001fc600078e000c */
[----:B------:R0:W-:Y:S01]  /*8660*/  STS.U16 [R180+UR16+0xa00], R178 ;  /* 0x000a00b2b4007988 */ /* 0x0001e20008000410 */
[----:B-1----:R-:W-:-:S03]  /*8670*/  IMAD.MOV.U32 R179, RZ, RZ, R153 ;  /* 0x000000ffffb37224 */ /* 0x002fc600078e0099 */
[----:B------:R-:W-:Y:S01]  /*8680*/  STS.U16 [R180+UR16+0x2200], R198 ;  /* 0x002200c6b4007988 */ /* 0x000fe20008000410 */
[----:B------:R-:W-:Y:S02]  /*8690*/  IMAD.MOV.U32 R213, RZ, RZ, R152 ;  /* 0x000000ffffd57224 */ /* 0x000fe400078e0098 */
[----:B0-----:R-:W-:Y:S01]  /*86a0*/  IMAD.MOV.U32 R178, RZ, RZ, R236 ;  /* 0x000000ffffb27224 */ /* 0x001fe200078e00ec */
[----:B----4-:R0:W-:Y:S02]  /*86b0*/  STS.U16 [R180+UR16+0x6e00], R174 ;  /* 0x006e00aeb4007988 */ /* 0x0101e40008000410 */
[----:B0-----:R-:W-:Y:S02]  /*86c0*/  IMAD.MOV.U32 R174, RZ, RZ, R20 ;  /* 0x000000ffffae7224 */ /* 0x001fe400078e0014 */
[----:B---3--:R0:W-:Y:S04]  /*86d0*/  STS.U16 [R180+UR16+0x5e00], R169 ;  /* 0x005e00a9b4007988 */ /* 0x0081e80008000410 */
[----:B--2---:R1:W-:Y:S04]  /*86e0*/  STS.U16 [R180+UR16+0x6200], R177 ;  /* 0x006200b1b4007988 */ /* 0x0043e80008000410 */
[----:B------:R2:W-:Y:S01]  /*86f0*/  STS.U16 [R180+UR16+0x6600], R176 ;  /* 0x006600b0b4007988 */ /* 0x0005e20008000410 */
[----:B0-----:R-:W-:-:S03]  /*8700*/  IMAD.MOV.U32 R169, RZ, RZ, R15 ;  /* 0x000000ffffa97224 */ /* 0x001fc600078e000f */
[----:B------:R-:W3:Y:S01]  /*8710*/  LDL.LU R15, [R1+0x178] ;  /* 0x00017800010f7983 */ /* 0x000ee20000300800 */
[----:B-1----:R-:W-:-:S03]  /*8720*/  IMAD.MOV.U32 R177, RZ, RZ, R157 ;  /* 0x000000ffffb17224 */ /* 0x002fc600078e009d */
[----:B------:R-:W4:Y:S01]  /*8730*/  LDL.LU R157, [R1+0x174] ;  /* 0x00017400019d7983 */ /* 0x000f220000300800 */
[----:B--2---:R-:W-:-:S03]  /*8740*/  IMAD.MOV.U32 R176, RZ, RZ, R7 ;  /* 0x000000ffffb07224 */ /* 0x004fc600078e0007 */
[----:B------:R0:W-:Y:S04]  /*8750*/  STS.U16 [R180+UR16+0x6a00], R175 ;  /* 0x006a00afb4007988 */ /* 0x0001e80008000410 */
[----:B------:R-:W2:Y:S01]  /*8760*/  LDL.LU R7, [R1+0x170] ;  /* 0x0001700001077983 */ /* 0x000ea20000300800 */
[----:B0-----:R-:W-:-:S03]  /*8770*/  IMAD.MOV.U32 R175, RZ, RZ, R21 ;  /* 0x000000ffffaf7224 */ /* 0x001fc600078e0015 */
[----:B------:R-:W3:Y:S04]  /*8780*/  LDL.LU R21, [R1+0x16c] ;  /* 0x00016c0001157983 */ /* 0x000ee80000300800 */
        /* <DEDUP_REMOVED lines=8> */
[----:B------:R-:W4:Y:S04]  /*8810*/  LDL.LU R198, [R1+0xc] ;  /* 0x00000c0001c67983 */ /* 0x000f280000300800 */
[----:B------:R0:W-:Y:S02]  /*8820*/  STS.U16 [R180+UR16+0xe00], R181 ;  /* 0x000e00b5b4007988 */ /* 0x0001e40008000410 */
[----:B0-----:R-:W-:-:S02]  /*8830*/  IMAD.MOV.U32 R181, RZ, RZ, R168 ;  /* 0x000000ffffb57224 */ /* 0x001fc400078e00a8 */
[----:B------:R-:W0:Y:S01]  /*8840*/  LDC R168, c[0x0][0x23c] ;  /* 0x00008f00ffa87b82 */ /* 0x000e220000000800 */
[----:B------:R1:W-:Y:S04]  /*8850*/  STS.U16 [R180+UR16+0x1e00], R196 ;  /* 0x001e00c4b4007988 */ /* 0x0003e80008000410 */
[----:B------:R1:W-:Y:S02]  /*8860*/  STS.U16 [R180+UR16+0x1a00], R194 ;  /* 0x001a00c2b4007988 */ /* 0x0003e40008000410 */
[----:B-1----:R-:W-:Y:S02]  /*8870*/  IMAD.MOV.U32 R196, RZ, RZ, R199 ;  /* 0x000000ffffc47224 */ /* 0x002fe400078e00c7 */
[----:B------:R-:W-:Y:S02]  /*8880*/  IMAD.MOV.U32 R199, RZ, RZ, R169 ;  /* 0x000000ffffc77224 */ /* 0x000fe400078e00a9 */
[----:B------:R-:W-:-:S02]  /*8890*/  IMAD.MOV.U32 R194, RZ, RZ, R181 ;  /* 0x000000ffffc27224 */ /* 0x000fc400078e00b5 */
[----:B------:R-:W-:Y:S02]  /*88a0*/  IMAD.MOV.U32 R181, RZ, RZ, R177 ;  /* 0x000000ffffb57224 */ /* 0x000fe400078e00b1 */
[----:B------:R-:W-:Y:S02]  /*88b0*/  IMAD.MOV.U32 R169, RZ, RZ, R185 ;  /* 0x000000ffffa97224 */ /* 0x000fe400078e00b9 */
[----:B------:R-:W-:Y:S02]  /*88c0*/  IMAD.MOV.U32 R177, RZ, RZ, R170 ;  /* 0x000000ffffb17224 */ /* 0x000fe400078e00aa */
[----:B------:R-:W-:Y:S02]  /*88d0*/  IMAD.MOV.U32 R185, RZ, RZ, R171 ;  /* 0x000000ffffb97224 */ /* 0x000fe400078e00ab */
[----:B0-----:R-:W-:Y:S02]  /*88e0*/  IMAD.SHL.U32 R168, R168, 0x40, RZ ;  /* 0x00000040a8a87824 */ /* 0x001fe400078e00ff */
[----:B------:R-:W-:-:S02]  /*88f0*/  IMAD.MOV.U32 R170, RZ, RZ, R160 ;  /* 0x000000ffffaa7224 */ /* 0x000fc400078e00a0 */
[----:B------:R-:W-:Y:S02]  /*8900*/  IMAD.MOV.U32 R171, RZ, RZ, R23 ;  /* 0x000000ffffab7224 */ /* 0x000fe400078e0017 */
[----:B------:R-:W3:Y:S01]  /*8910*/  LDL.LU R23, [R1+0x148] ;  /* 0x0001480001177983 */ /* 0x000ee20000300800 */
[----:B------:R-:W-:-:S04]  /*8920*/  IMAD.WIDE R170, R168, 0x2, R170 ;  /* 0x00000002a8aa7825 */ /* 0x000fc800078e02aa */
[----:B------:R-:W-:Y:S01]  /*8930*/  IMAD.MOV.U32 R160, RZ, RZ, R170 ;  /* 0x000000ffffa07224 */ /* 0x000fe200078e00aa */
[----:B------:R4:W-:Y:S01]  /*8940*/  STL [R1+0x8], R171 ;  /* 0x000008ab01007387 */ /* 0x0009e20000100800 */
[----:B------:R-:W-:-:S03]  /*8950*/  IMAD.MOV.U32 R170, RZ, RZ, R156 ;  /* 0x000000ffffaa7224 */ /* 0x000fc600078e009c */
[----:B------:R-:W-:Y:S01]  /*8960*/  STS.U16 [R180+UR16+0x2e00], R204 ;  /* 0x002e00ccb4007988 */ /* 0x000fe20008000410 */
[----:B----4-:R-:W-:Y:S02]  /*8970*/  IMAD.MOV.U32 R171, RZ, RZ, R198 ;  /* 0x000000ffffab7224 */ /* 0x010fe400078e00c6 */
[----:B------:R-:W-:-:S04]  /*8980*/  IMAD.WIDE R170, R168, 0x2, R170 ;  /* 0x00000002a8aa7825 */ /* 0x000fc800078e02aa */
[----:B------:R-:W-:Y:S01]  /*8990*/  IMAD.MOV.U32 R156, RZ, RZ, R170 ;  /* 0x000000ffff9c7224 */ /* 0x000fe200078e00aa */
[----:B------:R0:W-:Y:S01]  /*89a0*/  STL [R1+0xc], R171 ;  /* 0x00000cab01007387 */ /* 0x0001e20000100800 */
[----:B------:R-:W-:Y:S02]  /*89b0*/  IMAD.MOV.U32 R170, RZ, RZ, R4 ;  /* 0x000000ffffaa7224 */ /* 0x000fe400078e0004 */
[----:B0-----:R-:W-:Y:S02]  /*89c0*/  IMAD.MOV.U32 R171, RZ, RZ, R17 ;  /* 0x000000ffffab7224 */ /* 0x001fe400078e0011 */
[----:B------:R-:W4:Y:S01]  /*89d0*/  LDL.LU R17, [R1+0x144] ;  /* 0x0001440001117983 */ /* 0x000f220000300800 */
[----:B------:R-:W-:-:S04]  /*89e0*/  IMAD.WIDE R170, R168, 0x2, R170 ;  /* 0x00000002a8aa7825 */ /* 0x000fc800078e02aa */
[----:B------:R-:W-:Y:S01]  /*89f0*/  IMAD.MOV.U32 R4, RZ, RZ, R170 ;  /* 0x000000ffff047224 */ /* 0x000fe200078e00aa */
[----:B------:R0:W-:Y:S01]  /*8a00*/  STL [R1+0x10], R171 ;  /* 0x000010ab01007387 */ /* 0x0001e20000100800 */
[----:B--2---:R-:W-:Y:S02]  /*8a10*/  IMAD.MOV.U32 R170, RZ, RZ, R7 ;  /* 0x000000ffffaa7224 */ /* 0x004fe400078e0007 */
[----:B0-----:R-:W-:Y:S02]  /*8a20*/  IMAD.MOV.U32 R171, RZ, RZ, R157 ;  /* 0x000000ffffab7224 */ /* 0x001fe400078e009d */
[----:B------:R-:W2:Y:S01]  /*8a30*/  LDL.LU R157, [R1+0x140] ;  /* 0x00014000019d7983 */ /* 0x000ea20000300800 */
[----:B------:R-:W-:-:S05]  /*8a40*/  IMAD.WIDE R170, R168, 0x2, R170 ;  /* 0x00000002a8aa7825 */ /* 0x000fca00078e02aa */
[----:B------:R-:W-:Y:S04]  /*8a50*/  STL [R1+0x14], R171 ;  /* 0x000014ab01007387 */ /* 0x000fe80000100800 */
[----:B------:R-:W2:Y:S04]  /*8a60*/  LDL.LU R204, [R1+0x1c] ;  /* 0x00001c0001cc7983 */ /* 0x000ea80000300800 */
[----:B------:R0:W-:Y:S04]  /*8a70*/  STS.U16 [R180+UR16+0x1200], R172 ;  /* 0x001200acb4007988 */ /* 0x0001e80008000410 */
[----:B------:R1:W-:Y:S01]  /*8a80*/  STS.U16 [R180+UR16+0x1600], R173 ;  /* 0x001600adb4007988 */ /* 0x0003e20008000410 */
[----:B0-----:R-:W-:-:S02]  /*8a90*/  IMAD.MOV.U32 R172, RZ, RZ, R161 ;  /* 0x000000ffffac7224 */ /* 0x001fc400078e00a1 */
[----:B-1----:R-:W-:Y:S02]  /*8aa0*/  IMAD.MOV.U32 R173, RZ, RZ, R162 ;  /* 0x000000ffffad7224 */ /* 0x002fe400078e00a2 */
[----:B------:R-:W-:-:S04]  /*8ab0*/  IMAD.WIDE R172, R168, 0x2, R172 ;  /* 0x00000002a8ac7825 */ /* 0x000fc800078e02ac */
[----:B------:R-:W-:Y:S02]  /*8ac0*/  IMAD.MOV.U32 R161, RZ, RZ, R172 ;  /* 0x000000ffffa17224 */ /* 0x000fe400078e00ac */
[----:B------:R-:W-:Y:S02]  /*8ad0*/  IMAD.MOV.U32 R162, RZ, RZ, R173 ;  /* 0x000000ffffa27224 */ /* 0x000fe400078e00ad */
[----:B------:R-:W-:Y:S02]  /*8ae0*/  IMAD.MOV.U32 R172, RZ, RZ, R6 ;  /* 0x000000ffffac7224 */ /* 0x000fe400078e0006 */
[----:B------:R-:W-:Y:S02]  /*8af0*/  IMAD.MOV.U32 R173, RZ, RZ, R8 ;  /* 0x000000ffffad7224 */ /* 0x000fe400078e0008 */
        /* <DEDUP_REMOVED lines=9> */
[----:B---3--:R-:W-:Y:S02]  /*8b90*/  IMAD.MOV.U32 R170, RZ, RZ, R12 ;  /* 0x000000ffffaa7224 */ /* 0x008fe400078e000c */
[----:B------:R-:W-:Y:S02]  /*8ba0*/  IMAD.MOV.U32 R171, RZ, RZ, R155 ;  /* 0x000000ffffab7224 */ /* 0x000fe400078e009b */
[----:B------:R-:W-:Y:S01]  /*8bb0*/  IMAD.MOV.U32 R172, RZ, RZ, R16 ;  /* 0x000000ffffac7224 */ /* 0x000fe200078e0010 */
[----:B------:R0:W-:Y:S01]  /*8bc0*/  STS.U16 [R180+UR16+0x2600], R202 ;  /* 0x002600cab4007988 */ /* 0x0001e20008000410 */
[----:B------:R-:W-:-:S02]  /*8bd0*/  IMAD.MOV.U32 R173, RZ, RZ, R18 ;  /* 0x000000ffffad7224 */ /* 0x000fc400078e0012 */
[C---:B------:R-:W-:Y:S01]  /*8be0*/  IMAD.WIDE R170, R168.reuse, 0x2, R170 ;  /* 0x00000002a8aa7825 */ /* 0x040fe200078e02aa */
[----:B------:R-:W3:Y:S03]  /*8bf0*/  LDL.LU R155, [R1+0x13c] ;  /* 0x00013c00019b7983 */ /* 0x000ee60000300800 */
[----:B------:R-:W-:Y:S01]  /*8c00*/  IMAD.WIDE R172, R168, 0x2, R172 ;  /* 0x00000002a8ac7825 */ /* 0x000fe200078e02ac */
[----:B------:R1:W-:Y:S03]  /*8c10*/  STS.U16 [R180+UR16+0x2a00], R203 ;  /* 0x002a00cbb4007988 */ /* 0x0003e60008000410 */
[----:B0-----:R-:W-:Y:S01]  /*8c20*/  IMAD.MOV.U32 R202, RZ, RZ, R178 ;  /* 0x000000ffffca7224 */ /* 0x001fe200078e00b2 */
[----:B------:R0:W-:Y:S01]  /*8c30*/  STL [R1+0x18], R171 ;  /* 0x000018ab01007387 */ /* 0x0001e20000100800 */
[----:B------:R-:W-:-:S02]  /*8c40*/  IMAD.MOV.U32 R178, RZ, RZ, R197 ;  /* 0x000000ffffb27224 */ /* 0x000fc400078e00c5 */
[----:B------:R-:W-:Y:S02]  /*8c50*/  IMAD.MOV.U32 R198, RZ, RZ, R195 ;  /* 0x000000ffffc67224 */ /* 0x000fe400078e00c3 */
[----:B------:R-:W-:Y:S01]  /*8c60*/  IMAD.MOV.U32 R195, RZ, RZ, R174 ;  /* 0x000000ffffc37224 */ /* 0x000fe200078e00ae */
[----:B-1----:R-:W3:Y:S01]  /*8c70*/  LDL.LU R203, [R1+0x24] ;  /* 0x0000240001cb7983 */ /* 0x002ee20000300800 */
[----:B------:R-:W-:Y:S02]  /*8c80*/  IMAD.MOV.U32 R197, RZ, RZ, R175 ;  /* 0x000000ffffc57224 */ /* 0x000fe400078e00af */
[----:B------:R-:W-:Y:S02]  /*8c90*/  IMAD.MOV.U32 R16, RZ, RZ, R172 ;  /* 0x000000ffff107224 */ /* 0x000fe400078e00ac */
[----:B------:R-:W-:Y:S02]  /*8ca0*/  IMAD.MOV.U32 R18, RZ, RZ, R173 ;  /* 0x000000ffff127224 */ /* 0x000fe400078e00ad */
[----:B------:R-:W-:-:S02]  /*8cb0*/  IMAD.MOV.U32 R174, RZ, RZ, R10 ;  /* 0x000000ffffae7224 */ /* 0x000fc400078e000a */
[----:B------:R-:W-:Y:S02]  /*8cc0*/  IMAD.MOV.U32 R175, RZ, RZ, R5 ;  /* 0x000000ffffaf7224 */ /* 0x000fe400078e0005 */
[----:B------:R-:W-:Y:S02]  /*8cd0*/  IMAD.MOV.U32 R172, RZ, RZ, R19 ;  /* 0x000000ffffac7224 */ /* 0x000fe400078e0013 */
[----:B------:R-:W-:Y:S02]  /*8ce0*/  IMAD.MOV.U32 R173, RZ, RZ, R14 ;  /* 0x000000ffffad7224 */ /* 0x000fe400078e000e */
[----:B------:R-:W-:-:S04]  /*8cf0*/  IMAD.WIDE R174, R168, 0x2, R174 ;  /* 0x00000002a8ae7825 */ /* 0x000fc800078e02ae */
[----:B------:R-:W-:-:S04]  /*8d00*/  IMAD.WIDE R172, R168, 0x2, R172 ;  /* 0x00000002a8ac7825 */ /* 0x000fc800078e02ac */
[----:B------:R-:W-:Y:S02]  /*8d10*/  IMAD.MOV.U32 R10, RZ, RZ, R174 ;  /* 0x000000ffff0a7224 */ /* 0x000fe400078e00ae */
[----:B------:R-:W-:Y:S02]  /*8d20*/  IMAD.MOV.U32 R5, RZ, RZ, R175 ;  /* 0x000000ffff057224 */ /* 0x000fe400078e00af */
[----:B------:R-:W-:Y:S02]  /*8d30*/  IMAD.MOV.U32 R19, RZ, RZ, R172 ;  /* 0x000000ffff137224 */ /* 0x000fe400078e00ac */
[----:B------:R-:W-:Y:S02]  /*8d40*/  IMAD.MOV.U32 R14, RZ, RZ, R173 ;  /* 0x000000ffff0e7224 */ /* 0x000fe400078e00ad */
[----:B------:R-:W-:Y:S02]  /*8d50*/  IMAD.MOV.U32 R174, RZ, RZ, R15 ;  /* 0x000000ffffae7224 */ /* 0x000fe400078e000f */
[----:B------:R-:W-:-:S02]  /*8d60*/  IMAD.MOV.U32 R175, RZ, RZ, R9 ;  /* 0x000000ffffaf7224 */ /* 0x000fc400078e0009 */
[----:B------:R-:W-:Y:S02]  /*8d70*/  IMAD.MOV.U32 R12, RZ, RZ, R170 ;  /* 0x000000ffff0c7224 */ /* 0x000fe400078e00aa */
[----:B------:R-:W-:Y:S02]  /*8d80*/  IMAD.MOV.U32 R170, RZ, RZ, R23 ;  /* 0x000000ffffaa7224 */ /* 0x000fe400078e0017 */
[----:B0-----:R-:W-:Y:S02]  /*8d90*/  IMAD.MOV.U32 R171, RZ, RZ, R236 ;  /* 0x000000ffffab7224 */ /* 0x001fe400078e00ec */
[----:B------:R-:W-:-:S04]  /*8da0*/  IMAD.WIDE R174, R168, 0x2, R174 ;  /* 0x00000002a8ae7825 */ /* 0x000fc800078e02ae */
[----:B------:R-:W-:-:S04]  /*8db0*/  IMAD.WIDE R170, R168, 0x2, R170 ;  /* 0x00000002a8aa7825 */ /* 0x000fc800078e02aa */
[----:B------:R-:W-:Y:S02]  /*8dc0*/  IMAD.MOV.U32 R15, RZ, RZ, R174 ;  /* 0x000000ffff0f7224 */ /* 0x000fe400078e00ae */
[----:B------:R-:W-:Y:S02]  /*8dd0*/  IMAD.MOV.U32 R23, RZ, RZ, R170 ;  /* 0x000000ffff177224 */ /* 0x000fe400078e00aa */
[----:B------:R-:W-:Y:S02]  /*8de0*/  IMAD.MOV.U32 R174, RZ, RZ, R225 ;  /* 0x000000ffffae7224 */ /* 0x000fe400078e00e1 */
[----:B------:R-:W-:Y:S02]  /*8df0*/  IMAD.MOV.U32 R170, RZ, RZ, R235 ;  /* 0x000000ffffaa7224 */ /* 0x000fe400078e00eb */
[----:B----4-:R-:W-:Y:S02]  /*8e00*/  IMAD.MOV.U32 R172, RZ, RZ, R17 ;  /* 0x000000ffffac7224 */ /* 0x010fe400078e0011 */
[----:B--2---:R-:W-:-:S02]  /*8e10*/  IMAD.MOV.U32 R173, RZ, RZ, R204 ;  /* 0x000000ffffad7224 */ /* 0x004fc400078e00cc */
[----:B------:R-:W-:-:S05]  /*8e20*/  IMAD.WIDE R172, R168, 0x2, R172 ;  /* 0x00000002a8ac7825 */ /* 0x000fca00078e02ac */
[----:B------:R0:W-:Y:S04]  /*8e30*/  STL [R1+0x1c], R173 ;  /* 0x00001cad01007387 */ /* 0x0001e80000100800 */
[----:B------:R-:W2:Y:S04]  /*8e40*/  LDL.LU R225, [R1+0x138] ;  /* 0x0001380001e17983 */ /* 0x000ea80000300800 */
[----:B------:R-:W4:Y:S01]  /*8e50*/  LDL.LU R235, [R1+0x134] ;  /* 0x0001340001eb7983 */ /* 0x000f220000300800 */
[----:B------:R-:W-:-:S03]  /*8e60*/  IMAD.MOV.U32 R9, RZ, RZ, R175 ;  /* 0x000000ffff097224 */ /* 0x000fc600078e00af */
[----:B------:R-:W-:Y:S01]  /*8e70*/  STS.U16 [R180+UR16+0x3200], R205 ;  /* 0x003200cdb4007988 */ /* 0x000fe20008000410 */
[----:B------:R-:W-:-:S03]  /*8e80*/  IMAD.MOV.U32 R236, RZ, RZ, R171 ;  /* 0x000000ffffec7224 */ /* 0x000fc600078e00ab */
[----:B------:R-:W-:Y:S01]  /*8e90*/  STS.U16 [R180+UR16+0x3600], R206 ;  /* 0x003600ceb4007988 */ /* 0x000fe20008000410 */
[----:B------:R-:W-:-:S03]  /*8ea0*/  IMAD.MOV.U32 R175, RZ, RZ, R22 ;  /* 0x000000ffffaf7224 */ /* 0x000fc600078e0016 */
[----:B------:R-:W-:Y:S04]  /*8eb0*/  STS.U16 [R180+UR16+0x3a00], R207 ;  /* 0x003a00cfb4007988 */ /* 0x000fe80008000410 */
[----:B------:R-:W-:Y:S04]  /*8ec0*/  STS.U16 [R180+UR16+0x3e00], R208 ;  /* 0x003e00d0b4007988 */ /* 0x000fe80008000410 */
[----:B------:R-:W-:Y:S04]  /*8ed0*/  STS.U16 [R180+UR16+0x4200], R209 ;  /* 0x004200d1b4007988 */ /* 0x000fe80008000410 */
[----:B------:R-:W-:Y:S04]  /*8ee0*/  STS.U16 [R180+UR16+0x4600], R210 ;  /* 0x004600d2b4007988 */ /* 0x000fe80008000410 */
[----:B------:R-:W-:Y:S04]  /*8ef0*/  STS.U16 [R180+UR16+0x4a00], R211 ;  /* 0x004a00d3b4007988 */ /* 0x000fe80008000410 */
[----:B------:R-:W-:Y:S04]  /*8f00*/  STS.U16 [R180+UR16+0x4e00], R192 ;  /* 0x004e00c0b4007988 */ /* 0x000fe80008000410 */
[----:B------:R-:W-:Y:S04]  /*8f10*/  STS.U16 [R180+UR16+0x5200], R190 ;  /* 0x005200beb4007988 */ /* 0x000fe80008000410 */
[----:B------:R-:W-:Y:S04]  /*8f20*/  STS.U16 [R180+UR16+0x5600], R191 ;  /* 0x005600bfb4007988 */ /* 0x000fe80008000410 */
[----:B------:R-:W-:Y:S01]  /*8f30*/  STS.U16 [R180+UR16+0x5a00], R186 ;  /* 0x005a00bab4007988 */ /* 0x000fe20008000410 */
[----:B------:R1:W-:Y:S06]  /*8f40*/  MEMBAR.ALL.CTA ;  /* 0x0000000000007992 */ /* 0x0003ec0000008000 */
[----:B-1----:R-:W1:Y:S01]  /*8f50*/  FENCE.VIEW.ASYNC.S ;  /* 0x00000000000073c6 */ /* 0x002e620000000000 */
[----:B------:R-:W-:-:S05]  /*8f60*/  IMAD.WIDE R174, R168, 0x2, R174 ;  /* 0x00000002a8ae7825 */ /* 0x000fca00078e02ae */
[----:B------:R-:W-:Y:S01]  /*8f70*/  STL [R1+0x20], R174 ;  /* 0x000020ae01007387 */ /* 0x000fe20000100800 */
[----:B---3--:R-:W-:Y:S02]  /*8f80*/  IMAD.MOV.U32 R171, RZ, RZ, R203 ;  /* 0x000000ffffab7224 */ /* 0x008fe400078e00cb */
[----:B------:R-:W-:Y:S01]  /*8f90*/  IMAD.WIDE R170, R168, 0x2, R170 ;  /* 0x00000002a8aa7825 */ /* 0x000fe200078e02aa */
[----:B-1----:R-:W-:Y:S03]  /*8fa0*/  BAR.SYNC.DEFER_BLOCKING 0x0 ;  /* 0x0000000000007b1d */ /* 0x002fe60000010000 */
[----:B------:R-:W-:Y:S02]  /*8fb0*/  IMAD.MOV.U32 R17, RZ, RZ, R172 ;  /* 0x000000ffff117224 */ /* 0x000fe400078e00ac */
[----:B------:R-:W-:Y:S01]  /*8fc0*/  IMAD.MOV.U32 R172, RZ, RZ, R155 ;  /* 0x000000ffffac7224 */ /* 0x000fe200078e009b */
[----:B------:R1:W-:Y:S01]  /*8fd0*/  STL [R1+0x9c], R170 ;  /* 0x00009caa01007387 */ /* 0x0003e20000100800 */
[----:B0-----:R-:W-:-:S03]  /*8fe0*/  IMAD.MOV.U32 R173, RZ, RZ, R157 ;  /* 0x000000ffffad7224 */ /* 0x001fc600078e009d */
[----:B------:R0:W-:Y:S01]  /*8ff0*/  STL [R1+0x24], R171 ;  /* 0x000024ab01007387 */ /* 0x0001e20000100800 */
[----:B------:R-:W-:Y:S02]  /*9000*/  IMAD.MOV.U32 R203, RZ, RZ, R202 ;  /* 0x000000ffffcb7224 */ /* 0x000fe400078e00ca */
[----:B------:R-:W-:Y:S02]  /*9010*/  IMAD.MOV.U32 R202, RZ, RZ, R178 ;  /* 0x000000ffffca7224 */ /* 0x000fe400078e00b2 */
[----:B-1----:R-:W-:Y:S02]  /*9020*/  IMAD.MOV.U32 R170, RZ, RZ, R251 ;  /* 0x000000ffffaa7224 */ /* 0x002fe400078e00fb */
[----:B0-----:R-:W-:Y:S02]  /*9030*/  IMAD.MOV.U32 R171, RZ, RZ, R240 ;  /* 0x000000ffffab7224 */ /* 0x001fe400078e00f0 */
[----:B------:R-:W-:Y:S01]  /*9040*/  IMAD.MOV.U32 R178, RZ, RZ, R177 ;  /* 0x000000ffffb27224 */ /* 0x000fe200078e00b1 */
[----:B------:R-:W3:Y:S01]  /*9050*/  LDL.LU R240, [R1+0x130] ;  /* 0x0001300001f07983 */ /* 0x000ee20000300800 */
[----:B------:R-:W-:-:S03]  /*9060*/  IMAD.WIDE R170, R168, 0x2, R170 ;  /* 0x00000002a8aa7825 */ /* 0x000fc600078e02aa */
[----:B------:R-:W2:Y:S01]  /*9070*/  LDL.LU R251, [R1+0x12c] ;  /* 0x00012c0001fb7983 */ /* 0x000ea20000300800 */
[----:B------:R-:W-:-:S04]  /*9080*/  IMAD.WIDE R172, R168, 0x2, R172 ;  /* 0x00000002a8ac7825 */ /* 0x000fc800078e02ac */
[----:B------:R-:W-:Y:S02]  /*9090*/  IMAD.MOV.U32 R177, RZ, RZ, R169 ;  /* 0x000000ffffb17224 */ /* 0x000fe400078e00a9 */
[----:B------:R-:W-:Y:S01]  /*90a0*/  IMAD.MOV.U32 R169, RZ, RZ, R187 ;  /* 0x000000ffffa97224 */ /* 0x000fe200078e00bb */
[----:B------:R0:W-:Y:S01]  /*90b0*/  STL [R1+0xa0], R170 ;  /* 0x0000a0aa01007387 */ /* 0x0001e20000100800 */
[----:B------:R-:W-:Y:S02]  /*90c0*/  IMAD.MOV.U32 R187, RZ, RZ, R212 ;  /* 0x000000ffffbb7224 */ /* 0x000fe400078e00d4 */
[----:B------:R-:W-:Y:S01]  /*90d0*/  IMAD.MOV.U32 R22, RZ, RZ, R175 ;  /* 0x000000ffff167224 */ /* 0x000fe200078e00af */
[----:B------:R1:W-:Y:S01]  /*90e0*/  STL [R1+0x28], R171 ;  /* 0x000028ab01007387 */ /* 0x0003e20000100800 */
[----:B------:R-:W-:Y:S02]  /*90f0*/  IMAD.MOV.U32 R155, RZ, RZ, R172 ;  /* 0x000000ffff9b7224 */ /* 0x000fe400078e00ac */
[----:B------:R-:W-:-:S02]  /*9100*/  IMAD.MOV.U32 R157, RZ, RZ, R173 ;  /* 0x000000ffff9d7224 */ /* 0x000fc400078e00ad */
[----:B------:R-:W-:Y:S02]  /*9110*/  IMAD.MOV.U32 R174, RZ, RZ, R243 ;  /* 0x000000ffffae7224 */ /* 0x000fe400078e00f3 */
[----:B------:R-:W-:Y:S01]  /*9120*/  IMAD.MOV.U32 R175, RZ, RZ, R214 ;  /* 0x000000ffffaf7224 */ /* 0x000fe200078e00d6 */
[----:B------:R-:W3:Y:S01]  /*9130*/  LDL.LU R243, [R1+0x128] ;  /* 0x0001280001f37983 */ /* 0x000ee20000300800 */
[----:B------:R-:W-:Y:S02]  /*9140*/  IMAD.MOV.U32 R172, RZ, RZ, R158 ;  /* 0x000000ffffac7224 */ /* 0x000fe400078e009e */
[----:B------:R-:W-:Y:S02]  /*9150*/  IMAD.MOV.U32 R173, RZ, RZ, R154 ;  /* 0x000000ffffad7224 */ /* 0x000fe400078e009a */
[----:B0-----:R-:W-:Y:S02]  /*9160*/  IMAD.MOV.U32 R170, RZ, RZ, R227 ;  /* 0x000000ffffaa7224 */ /* 0x001fe400078e00e3 */
[----:B-1----:R-:W-:-:S02]  /*9170*/  IMAD.MOV.U32 R171, RZ, RZ, R231 ;  /* 0x000000ffffab7224 */ /* 0x002fc400078e00e7 */
[C---:B------:R-:W-:Y:S01]  /*9180*/  IMAD.WIDE R174, R168.reuse, 0x2, R174 ;  /* 0x00000002a8ae7825 */ /* 0x040fe200078e02ae */
[----:B------:R-:W3:Y:S03]  /*9190*/  LDL.LU R231, [R1+0x124] ;  /* 0x0001240001e77983 */ /* 0x000ee60000300800 */
[C---:B------:R-:W-:Y:S01]  /*91a0*/  IMAD.WIDE R172, R168.reuse, 0x2, R172 ;  /* 0x00000002a8ac7825 */ /* 0x040fe200078e02ac */
[----:B------:R-:W3:Y:S03]  /*91b0*/  LDL.LU R227, [R1+0x120] ;  /* 0x0001200001e37983 */ /* 0x000ee60000300800 */
[----:B------:R-:W-:Y:S01]  /*91c0*/  IMAD.WIDE R170, R168, 0x2, R170 ;  /* 0x00000002a8aa7825 */ /* 0x000fe200078e02aa */
[----:B------:R0:W-:Y:S01]  /*91d0*/  STL [R1+0x2c], R174 ;  /* 0x00002cae01007387 */ /* 0x0001e20000100800 */
[----:B------:R-:W-:-:S02]  /*91e0*/  USHF.L.U32 UR4, UR25, 0x7, URZ ;  /* 0x0000000719047899 */ /* 0x000fc4000800063f */
[----:B------:R-:W-:Y:S01]  /*91f0*/  IMAD.MOV.U32 R154, RZ, RZ, R173 ;  /* 0x000000ffff9a7224 */ /* 0x000fe200078e00ad */
[----:B------:R1:W-:Y:S01]  /*9200*/  STL [R1+0xa4], R170 ;  /* 0x0000a4aa01007387 */ /* 0x0003e20000100800 */
[----:B------:R-:W-:Y:S02]  /*9210*/  IMAD.MOV.U32 R173, RZ, RZ, R164 ;  /* 0x000000ffffad7224 */ /* 0x000fe400078e00a4 */
[----:B------:R-:W-:Y:S01]  /*9220*/  IMAD.MOV.U32 R214, RZ, RZ, R175 ;  /* 0x000000ffffd67224 */ /* 0x000fe200078e00af */
[----:B------:R1:W-:Y:S01]  /*9230*/  STL [R1+0x30], R171 ;  /* 0x000030ab01007387 */ /* 0x0003e20000100800 */
[----:B------:R-:W-:Y:S01]  /*9240*/  ULOP3.LUT UR4, UR4, 0x200, URZ, 0xc0, !UPT ;  /* 0x0000020004047892 */ /* 0x000fe2000f8ec03f */
[----:B0-----:R-:W-:Y:S02]  /*9250*/  IMAD.MOV.U32 R174, RZ, RZ, R244 ;  /* 0x000000ffffae7224 */ /* 0x001fe400078e00f4 */
[----:B------:R-:W-:Y:S01]  /*9260*/  IMAD.MOV.U32 R175, RZ, RZ, R217 ;  /* 0x000000ffffaf7224 */ /* 0x000fe200078e00d9 */
[----:B------:R-:W3:Y:S01]  /*9270*/  LDL.LU R244, [R1+0x11c] ;  /* 0x00011c0001f47983 */ /* 0x000ee20000300800 */
[----:B-1----:R-:W-:-:S02]  /*9280*/  IMAD.MOV.U32 R170, RZ, RZ, R188 ;  /* 0x000000ffffaa7224 */ /* 0x002fc400078e00bc */
[----:B------:R-:W-:Y:S02]  /*9290*/  IMAD.MOV.U32 R171, RZ, RZ, R252 ;  /* 0x000000ffffab7224 */ /* 0x000fe400078e00fc */
[C---:B------:R-:W-:Y:S01]  /*92a0*/  IMAD.WIDE R174, R168.reuse, 0x2, R174 ;  /* 0x00000002a8ae7825 */ /* 0x040fe200078e02ae */
[----:B------:R-:W-:Y:S01]  /*92b0*/  ULEA.HI UR4, UR24, UR4, URZ, 0x1c ;  /* 0x0000000418047291 */ /* 0x000fe2000f8fe03f */
[----:B------:R-:W3:Y:S02]  /*92c0*/  LDL.LU R252, [R1+0x118] ;  /* 0x0001180001fc7983 */ /* 0x000ee40000300800 */
[----:B------:R-:W-:Y:S02]  /*92d0*/  IMAD.WIDE R170, R168, 0x2, R170 ;  /* 0x00000002a8aa7825 */ /* 0x000fe400078e02aa */
[----:B------:R-:W3:Y:S01]  /*92e0*/  LDL.LU R188, [R1+0x114] ;  /* 0x0001140001bc7983 */ /* 0x000ee20000300800 */
[----:B------:R-:W-:Y:S01]  /*92f0*/  ULOP3.LUT UR12, UR4, 0x3fff, URZ, 0xc0, !UPT ;  /* 0x00003fff040c7892 */ /* 0x000fe2000f8ec03f */
[----:B------:R-:W-:-:S02]  /*9300*/  IMAD.MOV.U32 R217, RZ, RZ, R175 ;  /* 0x000000ffffd97224 */ /* 0x000fc400078e00af */
[----:B------:R0:W-:Y:S04]  /*9310*/  STL [R1+0x34], R174 ;  /* 0x000034ae01007387 */ /* 0x0001e80000100800 */
[----:B------:R1:W-:Y:S01]  /*9320*/  STL [R1+0xa8], R170 ;  /* 0x0000a8aa01007387 */ /* 0x0003e20000100800 */
[----:B------:R-:W-:-:S03]  /*9330*/  WARPGROUP.ARRIVE ;  /* 0x00000000000079c5 */ /* 0x000fc60000000000 */
[----:B------:R1:W-:Y:S01]  /*9340*/  STL [R1+0x38], R171 ;  /* 0x000038ab01007387 */ /* 0x0003e20000100800 */
[----:B0-----:R-:W-:Y:S02]  /*9350*/  IMAD.MOV.U32 R174, RZ, RZ, R203 ;  /* 0x000000ffffae7224 */ /* 0x001fe400078e00cb */
[----:B------:R-:W-:Y:S02]  /*9360*/  IMAD.MOV.U32 R175, RZ, RZ, R220 ;  /* 0x000000ffffaf7224 */ /* 0x000fe400078e00dc */
[----:B-1----:R-:W-:Y:S02]  /*9370*/  IMAD.MOV.U32 R170, RZ, RZ, R189 ;  /* 0x000000ffffaa7224 */ /* 0x002fe400078e00bd */
[----:B------:R-:W-:Y:S02]  /*9380*/  IMAD.MOV.U32 R171, RZ, RZ, R247 ;  /* 0x000000ffffab7224 */ /* 0x000fe400078e00f7 */
[C---:B------:R-:W-:Y:S01]  /*9390*/  IMAD.WIDE R174, R168.reuse, 0x2, R174 ;  /* 0x00000002a8ae7825 */ /* 0x040fe200078e02ae */
[----:B------:R-:W-:Y:S01]  /*93a0*/  UMOV UR15, 0x40000040 ;  /* 0x40000040000f7882 */ /* 0x000fe20000000000 */
[----:B------:R-:W-:Y:S01]  /*93b0*/  UMOV UR13, 0x40000040 ;  /* 0x40000040000d7882 */ /* 0x000fe20000000000 */
[----:B------:R-:W3:Y:S01]  /*93c0*/  LDL.LU R247, [R1+0x110] ;  /* 0x0001100001f77983 */ /* 0x000ee20000300800 */
[----:B------:R-:W-:Y:S01]  /*93d0*/  IMAD.WIDE R170, R168, 0x2, R170 ;  /* 0x00000002a8aa7825 */ /* 0x000fe200078e02aa */
[----:B------:R-:W-:Y:S02]  /*93e0*/  HGMMA.64x256x16.F32 R24, gdesc[UR12].tnspA, R24 ;  /* 0x23e000000c1879f0 */ /* 0x000fe40008700818 */
[----:B------:R-:W3:Y:S01]  /*93f0*/  LDL.LU R189, [R1+0x10c] ;  /* 0x00010c0001bd7983 */ /* 0x000ee20000300800 */
[----:B------:R-:W-:-:S03]  /*9400*/  IMAD.MOV.U32 R220, RZ, RZ, R175 ;  /* 0x000000ffffdc7224 */ /* 0x000fc600078e00af */
[----:B------:R0:W-:Y:S04]  /*9410*/  STL [R1+0x3c], R174 ;  /* 0x00003cae01007387 */ /* 0x0001e80000100800 */
[----:B------:R1:W-:Y:S04]  /*9420*/  STL [R1+0xac], R170 ;  /* 0x0000acaa01007387 */ /* 0x0003e80000100800 */
[----:B------:R1:W-:Y:S01]  /*9430*/  STL [R1+0x40], R171 ;  /* 0x000040ab01007387 */ /* 0x0003e20000100800 */
[----:B0-----:R-:W-:Y:S02]  /*9440*/  IMAD.MOV.U32 R174, RZ, RZ, R229 ;  /* 0x000000ffffae7224 */ /* 0x001fe400078e00e5 */
[----:B------:R-:W-:Y:S01]  /*9450*/  IMAD.MOV.U32 R175, RZ, RZ, R222 ;  /* 0x000000ffffaf7224 */ /* 0x000fe200078e00de */
[----:B------:R-:W3:Y:S01]  /*9460*/  LDL.LU R229, [R1+0x108] ;  /* 0x0001080001e57983 */ /* 0x000ee20000300800 */
[----:B-1----:R-:W-:-:S02]  /*9470*/  IMAD.MOV.U32 R170, RZ, RZ, R198 ;  /* 0x000000ffffaa7224 */ /* 0x002fc400078e00c6 */
[----:B------:R-:W-:Y:S02]  /*9480*/  IMAD.MOV.U32 R171, RZ, RZ, R202 ;  /* 0x000000ffffab7224 */ /* 0x000fe400078e00ca */
[----:B------:R-:W-:-:S04]  /*9490*/  IMAD.WIDE R174, R168, 0x2, R174 ;  /* 0x00000002a8ae7825 */ /* 0x000fc800078e02ae */
[----:B------:R-:W-:Y:S01]  /*94a0*/  IMAD.WIDE R170, R168, 0x2, R170 ;  /* 0x00000002a8aa7825 */ /* 0x000fe200078e02aa */
[----:B------:R-:W-:Y:S04]  /*94b0*/  STL [R1+0x44], R174 ;  /* 0x000044ae01007387 */ /* 0x000fe80000100800 */
[----:B------:R0:W-:Y:S04]  /*94c0*/  STL [R1+0xb0], R170 ;  /* 0x0000b0aa01007387 */ /* 0x0001e80000100800 */
[----:B------:R1:W-:Y:S01]  /*94d0*/  STL [R1+0x48], R171 ;  /* 0x000048ab01007387 */ /* 0x0003e20000100800 */
[----:B0-----:R-:W-:-:S02]  /*94e0*/  IMAD.MOV.U32 R170, RZ, RZ, R181 ;  /* 0x000000ffffaa7224 */ /* 0x001fc400078e00b5 */
[----:B-1----:R-:W-:Y:S02]  /*94f0*/  IMAD.MOV.U32 R171, RZ, RZ, R237 ;  /* 0x000000ffffab7224 */ /* 0x002fe400078e00ed */
[----:B------:R-:W-:-:S04]  /*9500*/  IMAD.WIDE R170, R168, 0x2, R170 ;  /* 0x00000002a8aa7825 */ /* 0x000fc800078e02aa */
[----:B----4-:R-:W-:Y:S02]  /*9510*/  IMAD.MOV.U32 R212, RZ, RZ, R235 ;  /* 0x000000ffffd47224 */ /* 0x010fe400078e00eb */
[----:B------:R-:W-:Y:S02]  /*9520*/  IMAD.MOV.U32 R235, RZ, RZ, R159 ;  /* 0x000000ffffeb7224 */ /* 0x000fe400078e009f */
[----:B------:R-:W-:-:S04]  /*9530*/  IMAD.WIDE R158, R168, 0x2, R234 ;  /* 0x00000002a89e7825 */ /* 0x000fc800078e02ea */
[----:B------:R-:W-:Y:S02]  /*9540*/  IMAD.MOV.U32 R234, RZ, RZ, R158 ;  /* 0x000000ffffea7224 */ /* 0x000fe400078e009e */
[----:B------:R-:W-:Y:S02]  /*9550*/  IMAD.MOV.U32 R158, RZ, RZ, R172 ;  /* 0x000000ffff9e7224 */ /* 0x000fe400078e00ac */
[----:B------:R-:W-:-:S04]  /*9560*/  IMAD.MOV.U32 R172, RZ, RZ, R163 ;  /* 0x000000ffffac7224 */ /* 0x000fc800078e00a3 */
        /* <DEDUP_REMOVED lines=20> */
[----:B------:R-:W4:Y:S01]  /*96b0*/  LDL.LU R248, [R1+0x104] ;  /* 0x0001040001f87983 */ /* 0x000f220000300800 */
[----:B------:R-:W-:-:S03]  /*96c0*/  IMAD.WIDE R172, R168, 0x2, R172 ;  /* 0x00000002a8ac7825 */ /* 0x000fc600078e02ac */
[----:B------:R-:W4:Y:S01]  /*96d0*/  LDL.LU R167, [R1+0x100] ;  /* 0x0001000001a77983 */ /* 0x000f220000300800 */
[----:B------:R-:W-:-:S03]  /*96e0*/  IMAD.MOV.U32 R181, RZ, RZ, R178 ;  /* 0x000000ffffb57224 */ /* 0x000fc600078e00b2 */
[----:B------:R0:W-:Y:S04]  /*96f0*/  STL [R1+0x4c], R170 ;  /* 0x00004caa01007387 */ /* 0x0001e80000100800 */
[----:B------:R1:W-:Y:S04]  /*9700*/  STL [R1+0xb4], R172 ;  /* 0x0000b4ac01007387 */ /* 0x0003e80000100800 */
[----:B------:R1:W-:Y:S04]  /*9710*/  STL [R1+0x50], R173 ;  /* 0x000050ad01007387 */ /* 0x0003e80000100800 */
[----:B------:R-:W4:Y:S01]  /*9720*/  LDL.LU R178, [R1+0xbc] ;  /* 0x0000bc0001b27983 */ /* 0x000f220000300800 */
[----:B------:R-:W-:Y:S01]  /*9730*/  UIADD3 UR12, UP0, UR12, 0x80, URZ ;  /* 0x000000800c0c7890 */ /* 0x000fe2000ff1e03f */
[----:B------:R-:W-:-:S03]  /*9740*/  UMOV UR4, URZ ;  /* 0x0000003f00047c82 */ /* 0x000fc60008000000 */
[----:B------:R-:W-:-:S03]  /*9750*/  UIADD3.X UR5, UR4, 0x40000040, URZ, UP0, !UPT ;  /* 0x4000004004057890 */ /* 0x000fc600087fe43f */
[----:B------:R-:W-:-:S06]  /*9760*/  UMOV UR4, UR12 ;  /* 0x0000000c00047c82 */ /* 0x000fcc0008000000 */
[----:B------:R-:W-:Y:S01]  /*9770*/  HGMMA.64x256x16.F32 R24, gdesc[UR4].tnspA, R24 ;  /* 0x23e00000041879f0 */ /* 0x000fe20008700818 */
[----:B------:R-:W-:Y:S02]  /*9780*/  IMAD.MOV.U32 R237, RZ, RZ, R171 ;  /* 0x000000ffffed7224 */ /* 0x000fe400078e00ab */
[----:B0-----:R-:W-:Y:S02]  /*9790*/  IMAD.MOV.U32 R170, RZ, RZ, R0 ;  /* 0x000000ffffaa7224 */ /* 0x001fe400078e0000 */
[----:B------:R-:W-:Y:S01]  /*97a0*/  IMAD.MOV.U32 R171, RZ, RZ, R239 ;  /* 0x000000ffffab7224 */ /* 0x000fe200078e00ef */
[----:B------:R-:W4:Y:S01]  /*97b0*/  LDL.LU R0, [R1+0xfc] ;  /* 0x0000fc0001007983 */ /* 0x000f220000300800 */
[----:B-1----:R-:W-:Y:S02]  /*97c0*/  IMAD.MOV.U32 R172, RZ, RZ, R194 ;  /* 0x000000ffffac7224 */ /* 0x002fe400078e00c2 */
[----:B------:R-:W-:Y:S02]  /*97d0*/  IMAD.MOV.U32 R173, RZ, RZ, R196 ;  /* 0x000000ffffad7224 */ /* 0x000fe400078e00c4 */
[----:B------:R-:W-:-:S04]  /*97e0*/  IMAD.WIDE R170, R168, 0x2, R170 ;  /* 0x00000002a8aa7825 */ /* 0x000fc800078e02aa */
[----:B------:R-:W-:Y:S01]  /*97f0*/  IMAD.WIDE R172, R168, 0x2, R172 ;  /* 0x00000002a8ac7825 */ /* 0x000fe200078e02ac */
[----:B------:R0:W-:Y:S03]  /*9800*/  STL [R1+0x54], R170 ;  /* 0x000054aa01007387 */ /* 0x0001e60000100800 */
[----:B------:R-:W-:Y:S01]  /*9810*/  IMAD.MOV.U32 R239, RZ, RZ, R171 ;  /* 0x000000ffffef7224 */ /* 0x000fe200078e00ab */
[----:B------:R-:W-:Y:S04]  /*9820*/  STL [R1+0xb8], R172 ;  /* 0x0000b8ac01007387 */ /* 0x000fe80000100800 */
[----:B------:R2:W-:Y:S01]  /*9830*/  STL [R1+0x58], R173 ;  /* 0x000058ad01007387 */ /* 0x0005e20000100800 */
[----:B0-----:R-:W-:-:S02]  /*9840*/  IMAD.MOV.U32 R170, RZ, RZ, R181 ;  /* 0x000000ffffaa7224 */ /* 0x001fc400078e00b5 */
[----:B------:R-:W-:Y:S02]  /*9850*/  IMAD.MOV.U32 R171, RZ, RZ, R241 ;  /* 0x000000ffffab7224 */ /* 0x000fe400078e00f1 */
[----:B--2---:R-:W-:Y:S02]  /*9860*/  IMAD.MOV.U32 R173, RZ, RZ, R251 ;  /* 0x000000ffffad7224 */ /* 0x004fe400078e00fb */
[----:B------:R-:W-:Y:S01]  /*9870*/  IMAD.WIDE R170, R168, 0x2, R170 ;  /* 0x00000002a8aa7825 */ /* 0x000fe200078e02aa */
[----:B------:R-:W2:Y:S01]  /*9880*/  LDL.LU R251, [R1+0xf8] ;  /* 0x0000f80001fb7983 */ /* 0x000ea20000300800 */
[----:B------:R-:W-:Y:S02]  /*9890*/  UIADD3.64 UR20, UR4, 0x80, URZ ;  /* 0x0000008004147897 */ /* 0x000fe4000fffe03f */
[----:B------:R-:W-:Y:S01]  /*98a0*/  IMAD.MOV.U32 R241, RZ, RZ, R171 ;  /* 0x000000fffff17224 */ /* 0x000fe200078e00ab */
[----:B------:R3:W-:Y:S02]  /*98b0*/  STL [R1+0x5c], R170 ;  /* 0x00005caa01007387 */ /* 0x0007e40000100800 */
[----:B---3--:R-:W-:-:S02]  /*98c0*/  IMAD.MOV.U32 R170, RZ, RZ, R231 ;  /* 0x000000ffffaa7224 */ /* 0x008fc400078e00e7 */
[----:B------:R-:W-:Y:S02]  /*98d0*/  IMAD.MOV.U32 R171, RZ, RZ, R243 ;  /* 0x000000ffffab7224 */ /* 0x000fe400078e00f3 */
[----:B------:R-:W-:-:S04]  /*98e0*/  IMAD.WIDE R170, R168, 0x2, R170 ;  /* 0x00000002a8aa7825 */ /* 0x000fc800078e02aa */
[----:B------:R-:W-:Y:S01]  /*98f0*/  IMAD.MOV.U32 R243, RZ, RZ, R171 ;  /* 0x000000fffff37224 */ /* 0x000fe200078e00ab */
[----:B------:R-:W-:Y:S01]  /*9900*/  HGMMA.64x256x16.F32 R24, gdesc[UR20].tnspA, R24 ;  /* 0x23e00000141879f0 */ /* 0x000fe20008700818 */
[----:B----4-:R-:W-:-:S04]  /*9910*/  IMAD.MOV.U32 R172, RZ, RZ, R178 ;  /* 0x000000ffffac7224 */ /* 0x010fc800078e00b2 */
[----:B------:R-:W-:-:S05]  /*9920*/  IMAD.WIDE R172, R168, 0x2, R172 ;  /* 0x00000002a8ac7825 */ /* 0x000fca00078e02ac */
[----:B------:R0:W-:Y:S04]  /*9930*/  STL [R1+0xbc], R172 ;  /* 0x0000bcac01007387 */ /* 0x0001e80000100800 */
[----:B------:R1:W-:Y:S04]  /*9940*/  STL [R1+0x60], R173 ;  /* 0x000060ad01007387 */ /* 0x0003e80000100800 */
[----:B------:R-:W3:Y:S01]  /*9950*/  LDL.LU R231, [R1+0xf4] ;  /* 0x0000f40001e77983 */ /* 0x000ee20000300800 */
[----:B0-----:R-:W-:Y:S02]  /*9960*/  IMAD.MOV.U32 R172, RZ, RZ, R179 ;  /* 0x000000ffffac7224 */ /* 0x001fe400078e00b3 */
[----:B-1----:R-:W-:-:S02]  /*9970*/  IMAD.MOV.U32 R173, RZ, RZ, R213 ;  /* 0x000000ffffad7224 */ /* 0x002fc400078e00d5 */
[----:B------:R-:W-:Y:S01]  /*9980*/  IMAD.WIDE R172, R168, 0x2, R172 ;  /* 0x00000002a8ac7825 */ /* 0x000fe200078e02ac */
[----:B------:R0:W-:Y:S04]  /*9990*/  STL [R1+0x64], R170 ;  /* 0x000064aa01007387 */ /* 0x0001e80000100800 */
[----:B------:R1:W-:Y:S04]  /*99a0*/  STL [R1+0xc0], R172 ;  /* 0x0000c0ac01007387 */ /* 0x0003e80000100800 */
[----:B------:R4:W-:Y:S01]  /*99b0*/  STL [R1+0x68], R173 ;  /* 0x000068ad01007387 */ /* 0x0009e20000100800 */
[----:B0-----:R-:W-:-:S02]  /*99c0*/  IMAD.MOV.U32 R170, RZ, RZ, R199 ;  /* 0x000000ffffaa7224 */ /* 0x001fc400078e00c7 */
[----:B------:R-:W-:Y:S02]  /*99d0*/  IMAD.MOV.U32 R171, RZ, RZ, R245 ;  /* 0x000000ffffab7224 */ /* 0x000fe400078e00f5 */
[----:B-1----:R-:W-:Y:S02]  /*99e0*/  IMAD.MOV.U32 R172, RZ, RZ, R188 ;  /* 0x000000ffffac7224 */ /* 0x002fe400078e00bc */
[----:B----4-:R-:W-:Y:S02]  /*99f0*/  IMAD.MOV.U32 R173, RZ, RZ, R252 ;  /* 0x000000ffffad7224 */ /* 0x010fe400078e00fc */
[C---:B------:R-:W-:Y:S01]  /*9a00*/  IMAD.WIDE R170, R168.reuse, 0x2, R170 ;  /* 0x00000002a8aa7825 */ /* 0x040fe200078e02aa */
[----:B------:R-:W4:Y:S03]  /*9a10*/  LDL.LU R252, [R1+0xf0] ;  /* 0x0000f00001fc7983 */ /* 0x000f260000300800 */
[----:B------:R-:W-:Y:S01]  /*9a20*/  IMAD.WIDE R172, R168, 0x2, R172 ;  /* 0x00000002a8ac7825 */ /* 0x000fe200078e02ac */
[----:B------:R-:W4:Y:S03]  /*9a30*/  LDL.LU R188, [R1+0xec] ;  /* 0x0000ec0001bc7983 */ /* 0x000f260000300800 */
[----:B------:R-:W-:Y:S01]  /*9a40*/  IMAD.MOV.U32 R245, RZ, RZ, R171 ;  /* 0x000000fffff57224 */ /* 0x000fe200078e00ab */
[----:B------:R0:W-:Y:S04]  /*9a50*/  STL [R1+0x6c], R170 ;  /* 0x00006caa01007387 */ /* 0x0001e80000100800 */
[----:B------:R1:W-:Y:S04]  /*9a60*/  STL [R1+0xc4], R172 ;  /* 0x0000c4ac01007387 */ /* 0x0003e80000100800 */
[----:B------:R2:W-:Y:S01]  /*9a70*/  STL [R1+0x70], R173 ;  /* 0x000070ad01007387 */ /* 0x0005e20000100800 */
[----:B0-----:R-:W-:-:S02]  /*9a80*/  IMAD.MOV.U32 R170, RZ, RZ, R189 ;  /* 0x000000ffffaa7224 */ /* 0x001fc400078e00bd */
[----:B------:R-:W-:Y:S01]  /*9a90*/  IMAD.MOV.U32 R171, RZ, RZ, R247 ;  /* 0x000000ffffab7224 */ /* 0x000fe200078e00f7 */
[----:B------:R-:W4:Y:S01]  /*9aa0*/  LDL.LU R189, [R1+0xe8] ;  /* 0x0000e80001bd7983 */ /* 0x000f220000300800 */
[----:B-1----:R-:W-:Y:S02]  /*9ab0*/  IMAD.MOV.U32 R172, RZ, RZ, R195 ;  /* 0x000000ffffac7224 */ /* 0x002fe400078e00c3 */
[----:B--2---:R-:W-:Y:S02]  /*9ac0*/  IMAD.MOV.U32 R173, RZ, RZ, R197 ;  /* 0x000000ffffad7224 */ /* 0x004fe400078e00c5 */
[----:B------:R-:W-:-:S04]  /*9ad0*/  IMAD.WIDE R170, R168, 0x2, R170 ;  /* 0x00000002a8aa7825 */ /* 0x000fc800078e02aa */
[----:B------:R-:W-:Y:S01]  /*9ae0*/  IMAD.WIDE R172, R168, 0x2, R172 ;  /* 0x00000002a8ac7825 */ /* 0x000fe200078e02ac */
[----:B------:R-:W-:Y:S04]  /*9af0*/  STL [R1+0x74], R170 ;  /* 0x000074aa01007387 */ /* 0x000fe80000100800 */
[----:B------:R-:W-:Y:S04]  /*9b00*/  STL [R1+0xc8], R172 ;  /* 0x0000c8ac01007387 */ /* 0x000fe80000100800 */
[----:B------:R0:W-:Y:S02]  /*9b10*/  STL [R1+0x78], R173 ;  /* 0x000078ad01007387 */ /* 0x0001e40000100800 */
[----:B0-----:R-:W-:-:S02]  /*9b20*/  IMAD.MOV.U32 R173, RZ, RZ, R167 ;  /* 0x000000ffffad7224 */ /* 0x001fc400078e00a7 */
[----:B------:R-:W2:Y:S01]  /*9b30*/  LDL.LU R167, [R1+0xe4] ;  /* 0x0000e40001a77983 */ /* 0x000ea20000300800 */
[----:B------:R-:W-:-:S09]  /*9b40*/  UIADD3.64 UR8, UR4, 0x100, URZ ;  /* 0x0000010004087897 */ /* 0x000fd2000fffe03f */
[----:B------:R-:W-:Y:S01]  /*9b50*/  HGMMA.64x256x16.F32 R24, gdesc[UR8].tnspA, R24, gsb0 ;  /* 0x23e00000081879f0 */ /* 0x000fe20008000818 */
        /* <DEDUP_REMOVED lines=15> */
[----:B------:R-:W-:Y:S01]  /*9c50*/  IMAD.MOV.U32 R174, RZ, RZ, R240 ;  /* 0x000000ffffae7224 */ /* 0x000fe200078e00f0 */
[----:B------:R0:W5:Y:S01]  /*9c60*/  LDL.LU R0, [R1+0xe0] ;  /* 0x0000e00001007983 */ /* 0x0001620000300800 */
[----:B------:R-:W-:-:S02]  /*9c70*/  IMAD.MOV.U32 R175, RZ, RZ, R225 ;  /* 0x000000ffffaf7224 */ /* 0x000fc400078e00e1 */
[----:B------:R-:W-:-:S04]  /*9c80*/  IMAD.WIDE R170, R168, 0x2, R170 ;  /* 0x00000002a8aa7825 */ /* 0x000fc800078e02aa */
[C---:B------:R-:W-:Y:S01]  /*9c90*/  IMAD.WIDE R172, R168.reuse, 0x2, R172 ;  /* 0x00000002a8ac7825 */ /* 0x040fe200078e02ac */
[----:B------:R1:W-:Y:S03]  /*9ca0*/  STL [R1+0x7c], R170 ;  /* 0x00007caa01007387 */ /* 0x0003e60000100800 */
[----:B------:R-:W-:Y:S01]  /*9cb0*/  IMAD.WIDE R174, R168, 0x2, R174 ;  /* 0x00000002a8ae7825 */ /* 0x000fe200078e02ae */
[----:B------:R0:W-:Y:S03]  /*9cc0*/  STL [R1+0xcc], R172 ;  /* 0x0000ccac01007387 */ /* 0x0001e60000100800 */
[----:B------:R-:W-:Y:S01]  /*9cd0*/  IMAD.MOV.U32 R240, RZ, RZ, R174 ;  /* 0x000000fffff07224 */ /* 0x000fe200078e00ae */
[----:B------:R0:W-:Y:S01]  /*9ce0*/  STL [R1+0x80], R173 ;  /* 0x000080ad01007387 */ /* 0x0001e20000100800 */
[----:B------:R-:W-:-:S02]  /*9cf0*/  IMAD.MOV.U32 R225, RZ, RZ, R175 ;  /* 0x000000ffffe17224 */ /* 0x000fc400078e00af */
[----:B------:R-:W-:Y:S02]  /*9d00*/  IMAD.MOV.U32 R249, RZ, RZ, R171 ;  /* 0x000000fffff97224 */ /* 0x000fe400078e00ab */
[----:B------:R-:W-:Y:S02]  /*9d10*/  IMAD.MOV.U32 R174, RZ, RZ, R242 ;  /* 0x000000ffffae7224 */ /* 0x000fe400078e00f2 */
[----:B------:R-:W-:Y:S02]  /*9d20*/  IMAD.MOV.U32 R175, RZ, RZ, R226 ;  /* 0x000000ffffaf7224 */ /* 0x000fe400078e00e2 */
[----:B-1----:R-:W-:Y:S02]  /*9d30*/  IMAD.MOV.U32 R170, RZ, RZ, R176 ;  /* 0x000000ffffaa7224 */ /* 0x002fe400078e00b0 */
[----:B------:R-:W-:Y:S02]  /*9d40*/  IMAD.MOV.U32 R171, RZ, RZ, R251 ;  /* 0x000000ffffab7224 */ /* 0x000fe400078e00fb */
[----:B0-----:R-:W-:-:S02]  /*9d50*/  IMAD.MOV.U32 R172, RZ, RZ, R169 ;  /* 0x000000ffffac7224 */ /* 0x001fc400078e00a9 */
[----:B------:R-:W-:Y:S01]  /*9d60*/  IMAD.MOV.U32 R173, RZ, RZ, R177 ;  /* 0x000000ffffad7224 */ /* 0x000fe200078e00b1 */
[----:B------:R-:W0:Y:S01]  /*9d70*/  LDC R169, c[0x0][0x238] ;  /* 0x00008e00ffa97b82 */ /* 0x000e220000000800 */
[----:B------:R-:W-:-:S04]  /*9d80*/  IMAD.WIDE R174, R168, 0x2, R174 ;  /* 0x00000002a8ae7825 */ /* 0x000fc800078e02ae */
[----:B------:R-:W-:-:S04]  /*9d90*/  IMAD.WIDE R170, R168, 0x2, R170 ;  /* 0x00000002a8aa7825 */ /* 0x000fc800078e02aa */
[----:B------:R-:W-:Y:S01]  /*9da0*/  IMAD.WIDE R172, R168, 0x2, R172 ;  /* 0x00000002a8ac7825 */ /* 0x000fe200078e02ac */
[----:B------:R1:W-:Y:S03]  /*9db0*/  STL [R1+0x84], R170 ;  /* 0x000084aa01007387 */ /* 0x0003e60000100800 */
[----:B------:R-:W-:Y:S02]  /*9dc0*/  IMAD.MOV.U32 R242, RZ, RZ, R174 ;  /* 0x000000fffff27224 */ /* 0x000fe400078e00ae */
[----:B------:R-:W-:Y:S01]  /*9dd0*/  IMAD.MOV.U32 R226, RZ, RZ, R175 ;  /* 0x000000ffffe27224 */ /* 0x000fe200078e00af */
[----:B------:R1:W-:Y:S01]  /*9de0*/  STL [R1+0xd0], R172 ;  /* 0x0000d0ac01007387 */ /* 0x0003e20000100800 */
[----:B------:R-:W-:Y:S02]  /*9df0*/  IMAD.MOV.U32 R174, RZ, RZ, R244 ;  /* 0x000000ffffae7224 */ /* 0x000fe400078e00f4 */
[----:B------:R-:W-:-:S02]  /*9e00*/  IMAD.MOV.U32 R175, RZ, RZ, R227 ;  /* 0x000000ffffaf7224 */ /* 0x000fc400078e00e3 */
[----:B------:R-:W-:Y:S01]  /*9e10*/  IMAD.MOV.U32 R251, RZ, RZ, R171 ;  /* 0x000000fffffb7224 */ /* 0x000fe200078e00ab */
[----:B------:R1:W-:Y:S02]  /*9e20*/  STL [R1+0x88], R173 ;  /* 0x000088ad01007387 */ /* 0x0003e40000100800 */
[----:B-1----:R-:W-:Y:S02]  /*9e30*/  IMAD.MOV.U32 R170, RZ, RZ, R182 ;  /* 0x000000ffffaa7224 */ /* 0x002fe400078e00b6 */
[----:B------:R-:W-:Y:S02]  /*9e40*/  IMAD.MOV.U32 R171, RZ, RZ, R201 ;  /* 0x000000ffffab7224 */ /* 0x000fe400078e00c9 */
[----:B------:R-:W-:-:S04]  /*9e50*/  IMAD.WIDE R174, R168, 0x2, R174 ;  /* 0x00000002a8ae7825 */ /* 0x000fc800078e02ae */
[----:B------:R-:W-:Y:S02]  /*9e60*/  IMAD.MOV.U32 R172, RZ, RZ, R183 ;  /* 0x000000ffffac7224 */ /* 0x000fe400078e00b7 */
[----:B------:R-:W-:Y:S02]  /*9e70*/  IMAD.MOV.U32 R173, RZ, RZ, R200 ;  /* 0x000000ffffad7224 */ /* 0x000fe400078e00c8 */
[----:B------:R-:W-:-:S04]  /*9e80*/  IMAD.WIDE R170, R168, 0x2, R170 ;  /* 0x00000002a8aa7825 */ /* 0x000fc800078e02aa */
[----:B------:R-:W-:Y:S01]  /*9e90*/  IMAD.WIDE R172, R168, 0x2, R172 ;  /* 0x00000002a8ac7825 */ /* 0x000fe200078e02ac */
[----:B------:R1:W-:Y:S03]  /*9ea0*/  STL [R1+0x8c], R170 ;  /* 0x00008caa01007387 */ /* 0x0003e60000100800 */
[----:B------:R-:W-:Y:S02]  /*9eb0*/  IMAD.MOV.U32 R244, RZ, RZ, R174 ;  /* 0x000000fffff47224 */ /* 0x000fe400078e00ae */
[----:B------:R-:W-:Y:S02]  /*9ec0*/  IMAD.MOV.U32 R227, RZ, RZ, R175 ;  /* 0x000000ffffe37224 */ /* 0x000fe400078e00af */
[----:B------:R-:W-:Y:S02]  /*9ed0*/  IMAD.MOV.U32 R174, RZ, RZ, R246 ;  /* 0x000000ffffae7224 */ /* 0x000fe400078e00f6 */
[----:B------:R-:W-:Y:S01]  /*9ee0*/  IMAD.MOV.U32 R175, RZ, RZ, R228 ;  /* 0x000000ffffaf7224 */ /* 0x000fe200078e00e4 */
[----:B------:R0:W-:Y:S01]  /*9ef0*/  STL [R1], R171 ;  /* 0x000000ab01007387 */ /* 0x0001e20000100800 */
[----:B-1----:R-:W-:-:S03]  /*9f00*/  IMAD.MOV.U32 R170, RZ, RZ, R184 ;  /* 0x000000ffffaa7224 */ /* 0x002fc600078e00b8 */
[----:B------:R1:W-:Y:S01]  /*9f10*/  STL [R1+0xd4], R172 ;  /* 0x0000d4ac01007387 */ /* 0x0003e20000100800 */
[----:B------:R-:W-:-:S03]  /*9f20*/  IMAD.WIDE R174, R168, 0x2, R174 ;  /* 0x00000002a8ae7825 */ /* 0x000fc600078e02ae */
[----:B------:R1:W-:Y:S01]  /*9f30*/  STL [R1+0x90], R173 ;  /* 0x000090ad01007387 */ /* 0x0003e20000100800 */
[----:B0-----:R-:W-:Y:S02]  /*9f40*/  IMAD.MOV.U32 R171, RZ, RZ, R185 ;  /* 0x000000ffffab7224 */ /* 0x001fe400078e00b9 */
[----:B------:R-:W-:Y:S02]  /*9f50*/  IMAD.MOV.U32 R246, RZ, RZ, R174 ;  /* 0x000000fffff67224 */ /* 0x000fe400078e00ae */
[----:B------:R-:W-:-:S04]  /*9f60*/  IMAD.WIDE R170, R168, 0x2, R170 ;  /* 0x00000002a8aa7825 */ /* 0x000fc800078e02aa */
[----:B-1----:R-:W-:Y:S02]  /*9f70*/  IMAD.MOV.U32 R172, RZ, RZ, R212 ;  /* 0x000000ffffac7224 */ /* 0x002fe400078e00d4 */
[----:B------:R-:W-:Y:S02]  /*9f80*/  IMAD.MOV.U32 R173, RZ, RZ, R187 ;  /* 0x000000ffffad7224 */ /* 0x000fe400078e00bb */
[----:B------:R-:W-:Y:S02]  /*9f90*/  IMAD.MOV.U32 R228, RZ, RZ, R175 ;  /* 0x000000ffffe47224 */ /* 0x000fe400078e00af */
[----:B------:R-:W-:Y:S02]  /*9fa0*/  IMAD.MOV.U32 R174, RZ, RZ, R248 ;  /* 0x000000ffffae7224 */ /* 0x000fe400078e00f8 */
[----:B------:R-:W-:Y:S02]  /*9fb0*/  IMAD.MOV.U32 R175, RZ, RZ, R229 ;  /* 0x000000ffffaf7224 */ /* 0x000fe400078e00e5 */
[C---:B------:R-:W-:Y:S01]  /*9fc0*/  IMAD.WIDE R172, R168.reuse, 0x2, R172 ;  /* 0x00000002a8ac7825 */ /* 0x040fe200078e02ac */
[----:B------:R0:W-:Y:S03]  /*9fd0*/  STL [R1+0x94], R170 ;  /* 0x000094aa01007387 */ /* 0x0001e60000100800 */
[----:B------:R-:W-:Y:S01]  /*9fe0*/  IMAD.WIDE R174, R168, 0x2, R174 ;  /* 0x00000002a8ae7825 */ /* 0x000fe200078e02ae */
[----:B------:R0:W-:Y:S04]  /*9ff0*/  STL [R1+0x4], R171 ;  /* 0x000004ab01007387 */ /* 0x0001e80000100800 */
[----:B------:R0:W-:Y:S01]  /*a000*/  STL [R1+0xd8], R172 ;  /* 0x0000d8ac01007387 */ /* 0x0001e20000100800 */
[----:B------:R-:W-:-:S03]  /*a010*/  IMAD.MOV.U32 R248, RZ, RZ, R174 ;  /* 0x000000fffff87224 */ /* 0x000fc600078e00ae */
[----:B------:R0:W-:Y:S01]  /*a020*/  STL [R1+0x98], R173 ;  /* 0x000098ad01007387 */ /* 0x0001e20000100800 */
[----:B------:R-:W-:Y:S02]  /*a030*/  IMAD.MOV.U32 R229, RZ, RZ, R175 ;  /* 0x000000ffffe57224 */ /* 0x000fe400078e00af */
[----:B------:R-:W-:Y:S02]  /*a040*/  IMAD.MOV.U32 R174, RZ, RZ, R250 ;  /* 0x000000ffffae7224 */ /* 0x000fe400078e00fa */
[----:B------:R-:W-:Y:S02]  /*a050*/  IMAD.MOV.U32 R175, RZ, RZ, R230 ;  /* 0x000000ffffaf7224 */ /* 0x000fe400078e00e6 */
[----:B------:R-:W-:-:S04]  /*a060*/  IMAD.WIDE R174, R168, 0x2, R174 ;  /* 0x00000002a8ae7825 */ /* 0x000fc800078e02ae */
[----:B------:R-:W-:Y:S02]  /*a070*/  IMAD.MOV.U32 R250, RZ, RZ, R174 ;  /* 0x000000fffffa7224 */ /* 0x000fe400078e00ae */
[----:B------:R-:W-:Y:S01]  /*a080*/  IMAD.MOV.U32 R230, RZ, RZ, R175 ;  /* 0x000000ffffe67224 */ /* 0x000fe200078e00af */
[----:B------:R-:W-:Y:S01]  /*a090*/  UIADD3 UR17, UR17, -0x40, URZ ;  /* 0xffffffc011117890 */ /* 0x000fe2000fffe03f */
[----:B------:R-:W-:Y:S02]  /*a0a0*/  IMAD.SHL.U32 R169, R169, 0x40, RZ ;  /* 0x00000040a9a97824 */ /* 0x000fe400078e00ff */
[----:B------:R-:W-:-:S04]  /*a0b0*/  IMAD.WIDE R2, R168, 0x2, R2 ;  /* 0x00000002a8027825 */ /* 0x000fc800078e0202 */
[----:B------:R-:W-:-:S04]  /*a0c0*/  IMAD.WIDE R20, R168, 0x2, R20 ;  /* 0x00000002a8147825 */ /* 0x000fc800078e0214 */
[----:B------:R-:W-:-:S04]  /*a0d0*/  IMAD.WIDE R152, R168, 0x2, R152 ;  /* 0x00000002a8987825 */ /* 0x000fc800078e0298 */
[----:B---3--:R-:W-:Y:S02]  /*a0e0*/  IMAD.MOV.U32 R175, RZ, RZ, R231 ;  /* 0x000000ffffaf7224 */ /* 0x008fe400078e00e7 */
[----:B----4-:R-:W-:-:S04]  /*a0f0*/  IMAD.MOV.U32 R174, RZ, RZ, R252 ;  /* 0x000000ffffae7224 */ /* 0x010fc800078e00fc */
[----:B------:R-:W-:-:S04]  /*a100*/  IMAD.WIDE R174, R168, 0x2, R174 ;  /* 0x00000002a8ae7825 */ /* 0x000fc800078e02ae */
[----:B------:R-:W-:Y:S02]  /*a110*/  IMAD.MOV.U32 R252, RZ, RZ, R174 ;  /* 0x000000fffffc7224 */ /* 0x000fe400078e00ae */
[----:B------:R-:W-:Y:S01]  /*a120*/  IMAD.MOV.U32 R231, RZ, RZ, R175 ;  /* 0x000000ffffe77224 */ /* 0x000fe200078e00af */
[----:B------:R-:W-:Y:S02]  /*a130*/  WARPGROUP.DEPBAR.LE gsb0, 0x0 ;  /* 0x00008000000079c5 */ /* 0x000fe40000010000 */
[----:B------:R-:W-:-:S04]  /*a140*/  IMAD.WIDE R188, R169, 0x2, R188 ;  /* 0x00000002a9bc7825 */ /* 0x000fc800078e02bc */
[----:B--2---:R-:W-:-:S05]  /*a150*/  VIADD R167, R167, 0xffffffff ;  /* 0xffffffffa7a77836 */ /* 0x004fca0000000000 */
[----:B------:R-:W-:-:S13]  /*a160*/  ISETP.NE.U32.AND P0, PT, R167, RZ, PT ;  /* 0x000000ffa700720c */ /* 0x000fda0003f05070 */
[----:B0-----:R-:W-:Y:S05]  /*a170*/  @P0 BRA `(.L_x_1) ;  /* 0xffffffb000540947 */ /* 0x001fea000383ffff */
[----:B------:R-:W-:Y:S02]  /*a180*/  F2FP.F16.F32.PACK_AB R67, R71, R67 ;  /* 0x000000434743723e */ /* 0x000fe400000000ff */
[----:B------:R-:W-:Y:S02]  /*a190*/  F2FP.F16.F32.PACK_AB R66, R70, R66 ;  /* 0x000000424642723e */ /* 0x000fe400000000ff */
[----:B------:R-:W-:Y:S02]  /*a1a0*/  F2FP.F16.F32.PACK_AB R65, R69, R65 ;  /* 0x000000414541723e */ /* 0x000fe400000000ff */
[----:B------:R-:W-:Y:S02]  /*a1b0*/  F2FP.F16.F32.PACK_AB R64, R68, R64 ;  /* 0x000000404440723e */ /* 0x000fe400000000ff */
[----:B------:R-:W-:Y:S02]  /*a1c0*/  F2FP.F16.F32.PACK_AB R59, R63, R59 ;  /* 0x0000003b3f3b723e */ /* 0x000fe400000000ff */
[----:B------:R-:W-:-:S02]  /*a1d0*/  F2FP.F16.F32.PACK_AB R58, R62, R58 ;  /* 0x0000003a3e3a723e */ /* 0x000fc400000000ff */
        /* <DEDUP_REMOVED lines=57> */
[----:B------:R-:W-:-:S07]  /*a570*/  F2FP.F16.F32.PACK_AB R68, R28, R24 ;  /* 0x000000181c44723e */ /* 0x000fce00000000ff */
.L_x_0:
[----:B------:R-:W1:Y:S01]  /*a580*/  S2R R6, SR_TID.X ;  /* 0x0000000000067919 */ /* 0x000e620000002100 */
[----:B------:R-:W-:Y:S01]  /*a590*/  ULDC UR4, c[0x0][0x244] ;  /* 0x0000910000047ab9 */ /* 0x000fe20000000800 */
[----:B------:R-:W-:Y:S01]  /*a5a0*/  ULDC.64 UR6, c[0x0][0x220] ;  /* 0x0000880000067ab9 */ /* 0x000fe20000000a00 */
[----:B------:R-:W2:Y:S01]  /*a5b0*/  LDC R204, c[0x0][0x248] ;  /* 0x00009200ffcc7b82 */ /* 0x000ea20000000800 */
[----:B------:R-:W3:Y:S01]  /*a5c0*/  LDL.LU R212, [R1+0xdc] ;  /* 0x0000dc0001d47983 */ /* 0x000ee20000300800 */
[----:B------:R-:W-:Y:S01]  /*a5d0*/  ULDC.64 UR8, c[0x0][0x228] ;  /* 0x00008a0000087ab9 */ /* 0x000fe20000000a00 */
[----:B------:R-:W-:Y:S01]  /*a5e0*/  ULDC UR5, c[0x0][0x22c] ;  /* 0x00008b0000057ab9 */ /* 0x000fe20000000800 */
[C---:B-1----:R-:W-:Y:S01]  /*a5f0*/  IMAD.SHL.U32 R3, R6.reuse, 0x100, RZ ;  /* 0x0000010006037824 */ /* 0x042fe200078e00ff */
[----:B------:R-:W-:Y:S01]  /*a600*/  SHF.R.U32.HI R77, RZ, 0x7, R6 ;  /* 0x00000007ff4d7819 */ /* 0x000fe20000011606 */
[----:B------:R-:W-:-:S03]  /*a610*/  IMAD.SHL.U32 R2, R6, 0x10, RZ ;  /* 0x0000001006027824 */ /* 0x000fc600078e00ff */
[----:B------:R-:W-:Y:S01]  /*a620*/  LOP3.LUT R5, R3, 0x800, RZ, 0xc0, !PT ;  /* 0x0000080003057812 */ /* 0x000fe200078ec0ff */
[----:B------:R-:W-:Y:S01]  /*a630*/  IMAD.SHL.U32 R3, R6, 0x8, RZ ;  /* 0x0000000806037824 */ /* 0x000fe200078e00ff */
[----:B------:R-:W-:-:S04]  /*a640*/  LOP3.LUT R2, R2, 0x70, RZ, 0xc0, !PT ;  /* 0x0000007002027812 */ /* 0x000fc800078ec0ff */
[----:B------:R-:W-:Y:S02]  /*a650*/  IADD3 R4, R5, UR16, R2 ;  /* 0x0000001005047c10 */ /* 0x000fe4000fffe002 */
[----:B------:R-:W-:Y:S02]  /*a660*/  LOP3.LUT R3, R3, 0x780, RZ, 0xc0, !PT ;  /* 0x0000078003037812 */ /* 0x000fe400078ec0ff */
[----:B------:R-:W-:-:S03]  /*a670*/  LOP3.LUT R2, R6, 0xff, RZ, 0xc0, !PT ;  /* 0x000000ff06027812 */ /* 0x000fc600078ec0ff */
[----:B------:R-:W-:Y:S01]  /*a680*/  IMAD.IADD R203, R3, 0x1, R4 ;  /* 0x0000000103cb7824 */ /* 0x000fe200078e0204 */
[----:B------:R-:W-:Y:S01]  /*a690*/  BAR.SYNC.DEFER_BLOCKING 0x0 ;  /* 0x0000000000007b1d */ /* 0x000fe20000010000 */
[----:B------:R-:W-:-:S05]  /*a6a0*/  LEA R2, R2, UR16, 0x4 ;  /* 0x0000001002027c11 */ /* 0x000fca000f8e20ff */
[----:B------:R-:W-:Y:S02]  /*a6b0*/  STSM.16.M88.4 [R203], R68 ;  /* 0x00000044cb007844 */ /* 0x000fe40000000200 */
[----:B------:R-:W-:Y:S06]  /*a6c0*/  BAR.SYNC.DEFER_BLOCKING 0x0 ;  /* 0x0000000000007b1d */ /* 0x000fec0000010000 */
[----:B------:R-:W1:Y:S02]  /*a6d0*/  LDS.128 R68, [R2] ;  /* 0x0000000002447984 */ /* 0x000e640000000c00 */
[----:B------:R-:W-:Y:S06]  /*a6e0*/  BAR.SYNC.DEFER_BLOCKING 0x0 ;  /* 0x0000000000007b1d */ /* 0x000fec0000010000 */
[----:B------:R-:W-:Y:S02]  /*a6f0*/  STSM.16.M88.4 [R203], R60 ;  /* 0x0000003ccb007844 */ /* 0x000fe40000000200 */
[----:B------:R-:W-:Y:S06]  /*a700*/  BAR.SYNC.DEFER_BLOCKING 0x0 ;  /* 0x0000000000007b1d */ /* 0x000fec0000010000 */
[----:B------:R-:W4:Y:S02]  /*a710*/  LDS.128 R60, [R2] ;  /* 0x00000000023c7984 */ /* 0x000f240000000c00 */
        /* <DEDUP_REMOVED lines=20> */
[----:B------:R-:W-:Y:S01]  /*a860*/  BAR.SYNC.DEFER_BLOCKING 0x0 ;  /* 0x0000000000007b1d */ /* 0x000fe20000010000 */
[----:B------:R-:W-:-:S05]  /*a870*/  SGXT.U32 R77, R77, 0x1 ;  /* 0x000000014d4d781a */ /* 0x000fca0000000000 */
[----:B------:R-:W-:Y:S02]  /*a880*/  STSM.16.M88.4 [R203], R80 ;  /* 0x00000050cb007844 */ /* 0x000fe40000000200 */
[----:B------:R-:W-:Y:S01]  /*a890*/  BAR.SYNC.DEFER_BLOCKING 0x0 ;  /* 0x0000000000007b1d */ /* 0x000fe20000010000 */
[C-C-:B-----5:R-:W-:Y:S02]  /*a8a0*/  LOP3.LUT R189, R0.reuse, 0xfe, R77.reuse, 0xfe, !PT ;  /* 0x000000fe00bd7812 */ /* 0x160fe400078efe4d */
[C---:B------:R-:W-:Y:S02]  /*a8b0*/  LOP3.LUT R210, R0.reuse, R77, RZ, 0xfc, !PT ;  /* 0x0000004d00d27212 */ /* 0x040fe400078efcff */
[C-C-:B------:R-:W-:Y:S02]  /*a8c0*/  LOP3.LUT R211, R0.reuse, 0x2, R77.reuse, 0xfe, !PT ;  /* 0x0000000200d37812 */ /* 0x140fe400078efe4d */
[C-C-:B------:R-:W-:Y:S02]  /*a8d0*/  LOP3.LUT R209, R0.reuse, 0x4, R77.reuse, 0xfe, !PT ;  /* 0x0000000400d17812 */ /* 0x140fe400078efe4d */
[----:B------:R-:W-:-:S02]  /*a8e0*/  LOP3.LUT R201, R0, 0x6, R77, 0xfe, !PT ;  /* 0x0000000600c97812 */ /* 0x000fc400078efe4d */
[C-C-:B------:R-:W-:Y:S02]  /*a8f0*/  LOP3.LUT R199, R0.reuse, 0x8, R77.reuse, 0xfe, !PT ;  /* 0x0000000800c77812 */ /* 0x140fe400078efe4d */
[C-C-:B------:R-:W-:Y:S02]  /*a900*/  LOP3.LUT R197, R0.reuse, 0xa, R77.reuse, 0xfe, !PT ;  /* 0x0000000a00c57812 */ /* 0x140fe400078efe4d */
[C-C-:B------:R-:W-:Y:S02]  /*a910*/  LOP3.LUT R198, R0.reuse, 0xc, R77.reuse, 0xfe, !PT ;  /* 0x0000000c00c67812 */ /* 0x140fe400078efe4d */
        /* <DEDUP_REMOVED lines=92> */
[----:B0-----:R-:W-:-:S02]  /*aee0*/  LOP3.LUT R17, R0, 0xc6, R77, 0xfe, !PT ;  /* 0x000000c600117812 */ /* 0x001fc400078efe4d */
        /* <DEDUP_REMOVED lines=26> */
[----:B------:R-:W-:Y:S02]  /*b090*/  LOP3.LUT R0, R0, 0xfc, R77, 0xfe, !PT ;  /* 0x000000fc00007812 */ /* 0x000fe400078efe4d */
[----:B------:R-:W0:Y:S01]  /*b0a0*/  LDS.128 R76, [R2] ;  /* 0x00000000024c7984 */ /* 0x000e220000000c00 */
[----:B------:R-:W-:Y:S06]  /*b0b0*/  BAR.SYNC.DEFER_BLOCKING 0x0 ;  /* 0x0000000000007b1d */ /* 0x000fec0000010000 */
[----:B------:R-:W-:Y:S02]  /*b0c0*/  STSM.16.M88.4 [R203], R88 ;  /* 0x00000058cb007844 */ /* 0x000fe40000000200 */
[----:B------:R-:W-:Y:S06]  /*b0d0*/  BAR.SYNC.DEFER_BLOCKING 0x0 ;  /* 0x0000000000007b1d */ /* 0x000fec0000010000 */
[----:B------:R-:W0:Y:S02]  /*b0e0*/  LDS.128 R80, [R2] ;  /* 0x0000000002507984 */ /* 0x000e240000000c00 */
[----:B------:R-:W-:Y:S06]  /*b0f0*/  BAR.SYNC.DEFER_BLOCKING 0x0 ;  /* 0x0000000000007b1d */ /* 0x000fec0000010000 */
[----:B------:R-:W-:Y:S02]  /*b100*/  STSM.16.M88.4 [R203], R96 ;  /* 0x00000060cb007844 */ /* 0x000fe40000000200 */
[----:B------:R-:W-:Y:S06]  /*b110*/  BAR.SYNC.DEFER_BLOCKING 0x0 ;  /* 0x0000000000007b1d */ /* 0x000fec0000010000 */
[----:B------:R-:W0:Y:S02]  /*b120*/  LDS.128 R84, [R2] ;  /* 0x0000000002547984 */ /* 0x000e240000000c00 */
[----:B------:R-:W-:Y:S06]  /*b130*/  BAR.SYNC.DEFER_BLOCKING 0x0 ;  /* 0x0000000000007b1d */ /* 0x000fec0000010000 */
[----:B------:R3:W-:Y:S02]  /*b140*/  STSM.16.M88.4 [R203], R104 ;  /* 0x00000068cb007844 */ /* 0x0007e40000000200 */
        /* <DEDUP_REMOVED lines=14> */
[----:B------:R-:W-:Y:S01]  /*b230*/  BAR.SYNC.DEFER_BLOCKING 0x0 ;  /* 0x0000000000007b1d */ /* 0x000fe20000010000 */
[----:B---3--:R-:W-:-:S05]  /*b240*/  IMAD R104, R212, UR4, RZ ;  /* 0x00000004d4687c24 */ /* 0x008fca000f8e02ff */
[----:B------:R-:W-:Y:S02]  /*b250*/  STSM.16.M88.4 [R203], R136 ;  /* 0x00000088cb007844 */ /* 0x000fe40000000200 */
[----:B------:R-:W-:Y:S01]  /*b260*/  BAR.SYNC.DEFER_BLOCKING 0x0 ;  /* 0x0000000000007b1d */ /* 0x000fe20000010000 */
[----:B--2---:R-:W-:-:S04]  /*b270*/  LEA R122, P2, R104, UR6, 0x1 ;  /* 0x00000006687a7c11 */ /* 0x004fc8000f8408ff */
[----:B------:R-:W-:Y:S01]  /*b280*/  LEA.HI.X.SX32 R123, R104, UR7, 0x1, P2 ;  /* 0x00000007687b7c11 */ /* 0x000fe200090f0eff */
[----:B------:R-:W-:Y:S01]  /*b290*/  ULDC UR4, c[0x0][0x22c] ;  /* 0x00008b0000047ab9 */ /* 0x000fe20000000800 */
[----:B------:R-:W-:Y:S01]  /*b2a0*/  ISETP.GE.AND P0, PT, R212, UR8, PT ;  /* 0x00000008d4007c0c */ /* 0x000fe2000bf06270 */
[----:B------:R-:W-:Y:S01]  /*b2b0*/  ULDC UR6, c[0x0][0x22c] ;  /* 0x00008b0000067ab9 */ /* 0x000fe20000000800 */
[----:B------:R-:W-:Y:S01]  /*b2c0*/  ULDC UR7, c[0x0][0x22c] ;  /* 0x00008b0000077ab9 */ /* 0x000fe20000000800 */
[----:B------:R-:W2:Y:S01]  /*b2d0*/  LDS.128 R104, [R2] ;  /* 0x0000000002687984 */ /* 0x000ea20000000c00 */
[----:B------:R-:W-:Y:S01]  /*b2e0*/  BAR.SYNC.DEFER_BLOCKING 0x0 ;  /* 0x0000000000007b1d */ /* 0x000fe20000010000 */
[C---:B------:R-:W-:Y:S01]  /*b2f0*/  ISETP.LT.AND P1, PT, R210.reuse, UR9, !P0 ;  /* 0x00000009d2007c0c */ /* 0x040fe2000c721270 */
[-C--:B------:R-:W-:Y:S01]  /*b300*/  IMAD R210, R210, R204.reuse, RZ ;  /* 0x000000ccd2d27224 */ /* 0x080fe200078e02ff */
[C---:B------:R-:W-:Y:S01]  /*b310*/  ISETP.LT.AND P5, PT, R211.reuse, UR4, !P0 ;  /* 0x00000004d3007c0c */ /* 0x040fe2000c7a1270 */
[----:B------:R-:W-:-:S02]  /*b320*/  IMAD R211, R211, R204, RZ ;  /* 0x000000ccd3d37224 */ /* 0x000fc400078e02ff */
[----:B------:R-:W-:Y:S01]  /*b330*/  ULDC UR4, c[0x0][0x22c] ;  /* 0x00008b0000047ab9 */ /* 0x000fe20000000800 */
[C---:B------:R-:W-:Y:S02]  /*b340*/  LEA R112, P3, R210.reuse, R122, 0x1 ;  /* 0x0000007ad2707211 */ /* 0x040fe400078608ff */
[C---:B------:R-:W-:Y:S01]  /*b350*/  ISETP.LT.AND P2, PT, R209.reuse, UR4, !P0 ;  /* 0x00000004d1007c0c */ /* 0x040fe2000c741270 */
[----:B------:R-:W-:Y:S01]  /*b360*/  STSM.16.M88.4 [R203], R144 ;  /* 0x00000090cb007844 */ /* 0x000fe20000000200 */
[----:B------:R-:W-:Y:S01]  /*b370*/  IMAD R209, R209, R204, RZ ;  /* 0x000000ccd1d17224 */ /* 0x000fe200078e02ff */
[----:B------:R-:W-:Y:S01]  /*b380*/  BAR.SYNC.DEFER_BLOCKING 0x0 ;  /* 0x0000000000007b1d */ /* 0x000fe20000010000 */
[CC--:B------:R-:W-:Y:S02]  /*b390*/  LEA R114, P4, R211.reuse, R122.reuse, 0x1 ;  /* 0x0000007ad3727211 */ /* 0x0c0fe400078808ff */
[-C--:B------:R-:W-:Y:S02]  /*b3a0*/  LEA.HI.X.SX32 R113, R210, R123.reuse, 0x1, P3 ;  /* 0x0000007bd2717211 */ /* 0x080fe400018f0eff */
[----:B------:R-:W-:Y:S01]  /*b3b0*/  LEA.HI.X.SX32 R115, R211, R123, 0x1, P4 ;  /* 0x0000007bd3737211 */ /* 0x000fe200020f0eff */
[----:B------:R-:W-:Y:S01]  /*b3c0*/  ULDC UR4, c[0x0][0x22c] ;  /* 0x00008b0000047ab9 */ /* 0x000fe20000000800 */
[----:B------:R-:W-:-:S02]  /*b3d0*/  LEA R120, P3, R209, R122, 0x1 ;  /* 0x0000007ad1787211 */ /* 0x000fc400078608ff */
[C---:B------:R-:W-:Y:S01]  /*b3e0*/  ISETP.LT.AND P4, PT, R201.reuse, UR4, !P0 ;  /* 0x00000004c9007c0c */ /* 0x040fe2000c781270 */
[----:B------:R-:W-:Y:S01]  /*b3f0*/  IMAD R201, R201, R204, RZ ;  /* 0x000000ccc9c97224 */ /* 0x000fe200078e02ff */
[----:B------:R-:W-:Y:S01]  /*b400*/  LEA.HI.X.SX32 R121, R209, R123, 0x1, P3 ;  /* 0x0000007bd1797211 */ /* 0x000fe200018f0eff */
[----:B------:R-:W-:Y:S01]  /*b410*/  ULDC UR4, c[0x0][0x22c] ;  /* 0x00008b0000047ab9 */ /* 0x000fe20000000800 */
[----:B-1----:R1:W-:Y:S01]  /*b420*/  @P1 STG.E.U16 desc[UR18][R112.64], R68 ;  /* 0x0000004470001986 */ /* 0x0023e2000c101512 */
[----:B------:R-:W-:-:S03]  /*b430*/  ISETP.LT.AND P1, PT, R197, UR5, !P0 ;  /* 0x00000005c5007c0c */ /* 0x000fc6000c721270 */
[----:B------:R-:W-:Y:S01]  /*b440*/  @P5 STG.E.U16 desc[UR18][R114.64], R69 ;  /* 0x0000004572005986 */ /* 0x000fe2000c101512 */
[----:B------:R-:W-:Y:S01]  /*b450*/  IMAD R197, R197, R204, RZ ;  /* 0x000000ccc5c57224 */ /* 0x000fe200078e02ff */
[----:B------:R-:W-:Y:S02]  /*b460*/  ULDC UR5, c[0x0][0x22c] ;  /* 0x00008b0000057ab9 */ /* 0x000fe40000000800 */
[----:B------:R3:W-:Y:S01]  /*b470*/  @P2 STG.E.U16 desc[UR18][R120.64], R70 ;  /* 0x0000004678002986 */ /* 0x0007e2000c101512 */
[----:B-1----:R-:W-:Y:S02]  /*b480*/  LEA R112, P3, R201, R122, 0x1 ;  /* 0x0000007ac9707211 */ /* 0x002fe400078608ff */
[C---:B------:R-:W-:Y:S01]  /*b490*/  ISETP.LT.AND P2, PT, R199.reuse, UR4, !P0 ;  /* 0x00000004c7007c0c */ /* 0x040fe2000c741270 */
[-C--:B------:R-:W-:Y:S01]  /*b4a0*/  IMAD R199, R199, R204.reuse, RZ ;  /* 0x000000ccc7c77224 */ /* 0x080fe200078e02ff */
[----:B------:R-:W-:Y:S01]  /*b4b0*/  LEA.HI.X.SX32 R113, R201, R123, 0x1, P3 ;  /* 0x0000007bc9717211 */ /* 0x000fe200018f0eff */
[----:B------:R-:W-:Y:S01]  /*b4c0*/  ULDC UR4, c[0x0][0x22c] ;  /* 0x00008b0000047ab9 */ /* 0x000fe20000000800 */
[C---:B------:R-:W-:Y:S01]  /*b4d0*/  ISETP.LT.AND P3, PT, R198.reuse, UR6, !P0 ;  /* 0x00000006c6007c0c */ /* 0x040fe2000c761270 */
[----:B------:R-:W-:Y:S01]  /*b4e0*/  IMAD R198, R198, R204, RZ ;  /* 0x000000ccc6c67224 */ /* 0x000fe200078e02ff */
[----:B---3--:R-:W-:Y:S01]  /*b4f0*/  PRMT R70, R68, 0x7632, R70 ;  /* 0x0000763244467816 */ /* 0x008fe20000000046 */
[----:B------:R1:W-:Y:S01]  /*b500*/  @P4 STG.E.U16 desc[UR18][R112.64], R71 ;  /* 0x0000004770004986 */ /* 0x0003e2000c101512 */
[----:B------:R-:W-:Y:S01]  /*b510*/  LEA R68, P5, R197, R122, 0x1 ;  /* 0x0000007ac5447211 */ /* 0x000fe200078a08ff */
[----:B------:R-:W-:Y:S01]  /*b520*/  ULDC UR6, c[0x0][0x22c] ;  /* 0x00008b0000067ab9 */ /* 0x000fe20000000800 */
[----:B------:R-:W-:-:S02]  /*b530*/  PRMT R120, R69, 0x7632, R120 ;  /* 0x0000763245787816 */ /* 0x000fc40000000078 */
[-C--:B------:R-:W-:Y:S02]  /*b540*/  LEA R114, P6, R198, R122.reuse, 0x1 ;  /* 0x0000007ac6727211 */ /* 0x080fe400078c08ff */
[----:B------:R-:W-:Y:S02]  /*b550*/  LEA.HI.X.SX32 R69, R197, R123, 0x1, P5 ;  /* 0x0000007bc5457211 */ /* 0x000fe400028f0eff */
[----:B-1----:R-:W-:-:S04]  /*b560*/  LEA R112, P4, R199, R122, 0x1 ;  /* 0x0000007ac7707211 */ /* 0x002fc800078808ff */
[-C--:B------:R-:W-:Y:S02]  /*b570*/  LEA.HI.X.SX32 R113, R199, R123.reuse, 0x1, P4 ;  /* 0x0000007bc7717211 */ /* 0x080fe400020f0eff */
[----:B------:R-:W-:Y:S02]  /*b580*/  PRMT R121, R70, 0x7632, R121 ;  /* 0x0000763246797816 */ /* 0x000fe40000000079 */
[-C--:B------:R-:W-:Y:S01]  /*b590*/  LEA.HI.X.SX32 R115, R198, R123.reuse, 0x1, P6 ;  /* 0x0000007bc6737211 */ /* 0x080fe200030f0eff */
[----:B------:R1:W-:Y:S04]  /*b5a0*/  @P2 STG.E.U16 desc[UR18][R112.64], R70 ;  /* 0x0000004670002986 */ /* 0x0003e8000c101512 */
[----:B------:R3:W-:Y:S01]  /*b5b0*/  @P1 STG.E.U16 desc[UR18][R68.64], R120 ;  /* 0x0000007844001986 */ /* 0x0007e2000c101512 */
[C---:B------:R-:W-:Y:S01]  /*b5c0*/  ISETP.LT.AND P1, PT, R193.reuse, UR4, !P0 ;  /* 0x00000004c1007c0c */ /* 0x040fe2000c721270 */
[-C--:B------:R-:W-:Y:S01]  /*b5d0*/  IMAD R193, R193, R204.reuse, RZ ;  /* 0x000000ccc1c17224 */ /* 0x080fe200078e02ff */
[C---:B------:R-:W-:Y:S01]  /*b5e0*/  ISETP.LT.AND P2, PT, R191.reuse, UR6, !P0 ;  /* 0x00000006bf007c0c */ /* 0x040fe2000c741270 */
[----:B------:R4:W-:Y:S01]  /*b5f0*/  @P3 STG.E.U16 desc[UR18][R114.64], R121 ;  /* 0x0000007972003986 */ /* 0x0009e2000c101512 */
[C---:B------:R-:W-:Y:S01]  /*b600*/  ISETP.LT.AND P3, PT, R192.reuse, UR5, !P0 ;  /* 0x00000005c0007c0c */ /* 0x040fe2000c761270 */
[-C--:B------:R-:W-:Y:S01]  /*b610*/  IMAD R192, R192, R204.reuse, RZ ;  /* 0x000000ccc0c07224 */ /* 0x080fe200078e02ff */
[----:B------:R-:W-:Y:S01]  /*b620*/  ISETP.LT.AND P4, PT, R190, UR7, !P0 ;  /* 0x00000007be007c0c */ /* 0x000fe2000c781270 */
[----:B------:R-:W-:Y:S01]  /*b630*/  IMAD R191, R191, R204, RZ ;  /* 0x000000ccbfbf7224 */ /* 0x000fe200078e02ff */
[CC--:B-1----:R-:W-:Y:S01]  /*b640*/  LEA R112, P6, R193.reuse, R122.reuse, 0x1 ;  /* 0x0000007ac1707211 */ /* 0x0c2fe200078c08ff */
[----:B------:R-:W-:Y:S01]  /*b650*/  ULDC UR4, c[0x0][0x22c] ;  /* 0x00008b0000047ab9 */ /* 0x000fe20000000800 */
[-C--:B------:R-:W-:Y:S01]  /*b660*/  LEA R70, P5, R192, R122.reuse, 0x1 ;  /* 0x0000007ac0467211 */ /* 0x080fe200078a08ff */
[----:B------:R-:W-:Y:S01]  /*b670*/  ULDC UR5, c[0x0][0x22c] ;  /* 0x00008b0000057ab9 */ /* 0x000fe20000000800 */
[----:B------:R-:W-:Y:S01]  /*b680*/  LEA.HI.X.SX32 R113, R193, R123, 0x1, P6 ;  /* 0x0000007bc1717211 */ /* 0x000fe200030f0eff */
[----:B------:R-:W-:Y:S01]  /*b690*/  ULDC UR6, c[0x0][0x22c] ;  /* 0x00008b0000067ab9 */ /* 0x000fe20000000800 */
[----:B---3--:R-:W-:-:S02]  /*b6a0*/  LEA R68, P6, R191, R122, 0x1 ;  /* 0x0000007abf447211 */ /* 0x008fc400078c08ff */
[----:B----4-:R-:W-:Y:S02]  /*b6b0*/  PRMT R115, R71, 0x7632, R115 ;  /* 0x0000763247737816 */ /* 0x010fe40000000073 */
[-C--:B------:R-:W-:Y:S01]  /*b6c0*/  LEA.HI.X.SX32 R71, R192, R123.reuse, 0x1, P5 ;  /* 0x0000007bc0477211 */ /* 0x080fe200028f0eff */
[----:B------:R-:W-:Y:S01]  /*b6d0*/  IMAD R190, R190, R204, RZ ;  /* 0x000000ccbebe7224 */ /* 0x000fe200078e02ff */
[----:B------:R-:W-:Y:S01]  /*b6e0*/  LEA.HI.X.SX32 R69, R191, R123, 0x1, P6 ;  /* 0x0000007bbf457211 */ /* 0x000fe200030f0eff */
[----:B------:R1:W-:Y:S04]  /*b6f0*/  @P1 STG.E.U16 desc[UR18][R112.64], R115 ;  /* 0x0000007370001986 */ /* 0x0003e8000c101512 */
[----:B------:R3:W-:Y:S01]  /*b700*/  @P3 STG.E.U16 desc[UR18][R70.64], R60 ;  /* 0x0000003c46003986 */ /* 0x0007e2000c101512 */
[----:B------:R-:W-:-:S03]  /*b710*/  LEA R114, P5, R190, R122, 0x1 ;  /* 0x0000007abe727211 */ /* 0x000fc600078a08ff */
[----:B------:R4:W-:Y:S01]  /*b720*/  @P2 STG.E.U16 desc[UR18][R68.64], R61 ;  /* 0x0000003d44002986 */ /* 0x0009e2000c101512 */
[C---:B------:R-:W-:Y:S01]  /*b730*/  ISETP.LT.AND P2, PT, R184.reuse, UR4, !P0 ;  /* 0x00000004b8007c0c */ /* 0x040fe2000c741270 */
[----:B------:R-:W-:Y:S01]  /*b740*/  IMAD R184, R184, R204, RZ ;  /* 0x000000ccb8b87224 */ /* 0x000fe200078e02ff */
[----:B------:R-:W-:Y:S01]  /*b750*/  ULDC UR4, c[0x0][0x22c] ;  /* 0x00008b0000047ab9 */ /* 0x000fe20000000800 */
[-C--:B-1----:R-:W-:Y:S02]  /*b760*/  LEA.HI.X.SX32 R115, R190, R123.reuse, 0x1, P5 ;  /* 0x0000007bbe737211 */ /* 0x082fe400028f0eff */
[----:B---3--:R-:W-:Y:S02]  /*b770*/  PRMT R71, R60, 0x7632, R71 ;  /* 0x000076323c477816 */ /* 0x008fe40000000047 */
[C---:B------:R-:W-:Y:S01]  /*b780*/  LEA R60, P1, R184.reuse, R122, 0x1 ;  /* 0x0000007ab83c7211 */ /* 0x040fe200078208ff */
[----:B------:R1:W-:Y:S01]  /*b790*/  @P4 STG.E.U16 desc[UR18][R114.64], R62 ;  /* 0x0000003e72004986 */ /* 0x0003e2000c101512 */
[----:B------:R-:W-:Y:S01]  /*b7a0*/  ISETP.LT.AND P3, PT, R185, UR5, !P0 ;  /* 0x00000005b9007c0c */ /* 0x000fe2000c761270 */
[----:B------:R-:W-:Y:S01]  /*b7b0*/  ULDC UR5, c[0x0][0x22c] ;  /* 0x00008b0000057ab9 */ /* 0x000fe20000000800 */
[----:B------:R-:W-:Y:S01]  /*b7c0*/  PRMT R113, R61, 0x7632, R113 ;  /* 0x000076323d717816 */ /* 0x000fe20000000071 */
[-C--:B------:R-:W-:Y:S01]  /*b7d0*/  IMAD R185, R185, R204.reuse, RZ ;  /* 0x000000ccb9b97224 */ /* 0x080fe200078e02ff */
[C---:B------:R-:W-:Y:S01]  /*b7e0*/  ISETP.LT.AND P4, PT, R183.reuse, UR4, !P0 ;  /* 0x00000004b7007c0c */ /* 0x040fe2000c781270 */
[-C--:B------:R-:W-:Y:S01]  /*b7f0*/  IMAD R183, R183, R204.reuse, RZ ;  /* 0x000000ccb7b77224 */ /* 0x080fe200078e02ff */
[----:B----4-:R-:W-:Y:S01]  /*b800*/  LEA.HI.X.SX32 R61, R184, R123, 0x1, P1 ;  /* 0x0000007bb83d7211 */ /* 0x010fe200008f0eff */
[----:B------:R-:W-:Y:S01]  /*b810*/  ULDC UR4, c[0x0][0x22c] ;  /* 0x00008b0000047ab9 */ /* 0x000fe20000000800 */
[C---:B------:R-:W-:Y:S01]  /*b820*/  ISETP.LT.AND P1, PT, R181.reuse, UR5, !P0 ;  /* 0x00000005b5007c0c */ /* 0x040fe2000c721270 */
[----:B------:R-:W-:Y:S01]  /*b830*/  IMAD R181, R181, R204, RZ ;  /* 0x000000ccb5b57224 */ /* 0x000fe200078e02ff */
[----:B------:R-:W-:Y:S01]  /*b840*/  PRMT R120, R62, 0x7632, R120 ;  /* 0x000076323e787816 */ /* 0x000fe20000000078 */
[----:B------:R3:W-:Y:S01]  /*b850*/  @P2 STG.E.U16 desc[UR18][R60.64], R63 ;  /* 0x0000003f3c002986 */ /* 0x0007e2000c101512 */
[-C--:B------:R-:W-:Y:S01]  /*b860*/  LEA R68, P5, R185, R122.reuse, 0x1 ;  /* 0x0000007ab9447211 */ /* 0x080fe200078a08ff */
[----:B------:R-:W-:Y:S01]  /*b870*/  ULDC UR5, c[0x0][0x22c] ;  /* 0x00008b0000057ab9 */ /* 0x000fe20000000800 */
[----:B-1----:R-:W-:-:S02]  /*b880*/  LEA R62, P6, R183, R122, 0x1 ;  /* 0x0000007ab73e7211 */ /* 0x002fc400078c08ff */
[-C--:B------:R-:W-:Y:S02]  /*b890*/  LEA.HI.X.SX32 R69, R185, R123.reuse, 0x1, P5 ;  /* 0x0000007bb9457211 */ /* 0x080fe400028f0eff */
[----:B------:R-:W-:Y:S02]  /*b8a0*/  PRMT R70, R63, 0x7632, R70 ;  /* 0x000076323f467816 */ /* 0x000fe40000000046 */
[----:B---3--:R-:W-:Y:S02]  /*b8b0*/  LEA R60, P2, R181, R122, 0x1 ;  /* 0x0000007ab53c7211 */ /* 0x008fe400078408ff */
[-C--:B------:R-:W-:Y:S02]  /*b8c0*/  LEA.HI.X.SX32 R63, R183, R123.reuse, 0x1, P6 ;  /* 0x0000007bb73f7211 */ /* 0x080fe400030f0eff */
[----:B------:R-:W-:Y:S02]  /*b8d0*/  LEA.HI.X.SX32 R61, R181, R123, 0x1, P2 ;  /* 0x0000007bb53d7211 */ /* 0x000fe400010f0eff */
[C---:B------:R-:W-:Y:S01]  /*b8e0*/  ISETP.LT.AND P5, PT, R178.reuse, UR4, !P0 ;  /* 0x00000004b2007c0c */ /* 0x040fe2000c7a1270 */
[----:B------:R-:W-:Y:S01]  /*b8f0*/  IMAD R178, R178, R204, RZ ;  /* 0x000000ccb2b27224 */ /* 0x000fe200078e02ff */
[----:B------:R-:W-:Y:S01]  /*b900*/  @P3 STG.E.U16 desc[UR18][R68.64], R71 ;  /* 0x0000004744003986 */ /* 0x000fe2000c101512 */
[----:B------:R-:W-:-:S03]  /*b910*/  ULDC UR4, c[0x0][0x22c] ;  /* 0x00008b0000047ab9 */ /* 0x000fc60000000800 */
[----:B------:R-:W-:Y:S01]  /*b920*/  @P4 STG.E.U16 desc[UR18][R62.64], R113 ;  /* 0x000000713e004986 */ /* 0x000fe2000c101512 */
[----:B------:R-:W-:-:S03]  /*b930*/  ISETP.LT.AND P4, PT, R176, UR4, !P0 ;  /* 0x00000004b0007c0c */ /* 0x000fc6000c781270 */
[----:B------:R1:W-:Y:S01]  /*b940*/  @P1 STG.E.U16 desc[UR18][R60.64], R120 ;  /* 0x000000783c001986 */ /* 0x0003e2000c101512 */
[-C--:B------:R-:W-:Y:S01]  /*b950*/  IMAD R176, R176, R204.reuse, RZ ;  /* 0x000000ccb0b07224 */ /* 0x080fe200078e02ff */
[C---:B------:R-:W-:Y:S01]  /*b960*/  ISETP.LT.AND P3, PT, R177.reuse, UR5, !P0 ;  /* 0x00000005b1007c0c */ /* 0x040fe2000c761270 */
[-C--:B------:R-:W-:Y:S01]  /*b970*/  IMAD R177, R177, R204.reuse, RZ ;  /* 0x000000ccb1b17224 */ /* 0x080fe200078e02ff */
[C---:B------:R-:W-:Y:S01]  /*b980*/  ISETP.LT.AND P2, PT, R175.reuse, UR6, !P0 ;  /* 0x00000006af007c0c */ /* 0x040fe2000c741270 */
[----:B------:R-:W-:Y:S01]  /*b990*/  IMAD R175, R175, R204, RZ ;  /* 0x000000ccafaf7224 */ /* 0x000fe200078e02ff */
[----:B------:R-:W-:Y:S01]  /*b9a0*/  ULDC UR4, c[0x0][0x22c] ;  /* 0x00008b0000047ab9 */ /* 0x000fe20000000800 */
[----:B------:R-:W-:Y:S01]  /*b9b0*/  ULDC UR5, c[0x0][0x22c] ;  /* 0x00008b0000057ab9 */ /* 0x000fe20000000800 */
[----:B------:R-:W-:Y:S01]  /*b9c0*/  ULDC UR6, c[0x0][0x22c] ;  /* 0x00008b0000067ab9 */ /* 0x000fe20000000800 */
[----:B-1----:R-:W-:-:S04]  /*b9d0*/  LEA R60, P1, R178, R122, 0x1 ;  /* 0x0000007ab23c7211 */ /* 0x002fc800078208ff */
[----:B------:R-:W-:Y:S02]  /*b9e0*/  LEA.HI.X.SX32 R61, R178, R123, 0x1, P1 ;  /* 0x0000007bb23d7211 */ /* 0x000fe400008f0eff */
[----:B------:R-:W-:-:S03]  /*b9f0*/  LEA R62, P1, R176, R122, 0x1 ;  /* 0x0000007ab03e7211 */ /* 0x000fc600078208ff */
[----:B------:R1:W-:Y:S01]  /*ba00*/  @P5 STG.E.U16 desc[UR18][R60.64], R70 ;  /* 0x000000463c005986 */ /* 0x0003e2000c101512 */
[-C--:B------:R-:W-:Y:S02]  /*ba10*/  LEA R68, P5, R175, R122.reuse, 0x1 ;  /* 0x0000007aaf447211 */ /* 0x080fe400078a08ff */
[-C--:B------:R-:W-:Y:S02]  /*ba20*/  LEA.HI.X.SX32 R63, R176, R123.reuse, 0x1, P1 ;  /* 0x0000007bb03f7211 */ /* 0x080fe400008f0eff */
[----:B------:R-:W-:Y:S01]  /*ba30*/  ISETP.LT.AND P1, PT, R189, UR4, !P0 ;  /* 0x00000004bd007c0c */ /* 0x000fe2000c721270 */
[----:B------:R-:W-:Y:S01]  /*ba40*/  ULDC UR4, c[0x0][0x22c] ;  /* 0x00008b0000047ab9 */ /* 0x000fe20000000800 */
[----:B------:R-:W-:Y:S02]  /*ba50*/  LEA.HI.X.SX32 R69, R175, R123, 0x1, P5 ;  /* 0x0000007baf457211 */ /* 0x000fe400028f0eff */
[----:B-1----:R-:W-:-:S04]  /*ba60*/  LEA R60, P6, R177, R122, 0x1 ;  /* 0x0000007ab13c7211 */ /* 0x002fc800078c08ff */
[----:B------:R-:W-:Y:S02]  /*ba70*/  LEA.HI.X.SX32 R61, R177, R123, 0x1, P6 ;  /* 0x0000007bb13d7211 */ /* 0x000fe400030f0eff */
[C---:B------:R-:W-:Y:S01]  /*ba80*/  ISETP.LT.AND P6, PT, R174.reuse, UR4, !P0 ;  /* 0x00000004ae007c0c */ /* 0x040fe2000c7c1270 */
[----:B------:R-:W-:Y:S01]  /*ba90*/  IMAD R174, R174, R204, RZ ;  /* 0x000000ccaeae7224 */ /* 0x000fe200078e02ff */
[----:B------:R1:W-:Y:S01]  /*baa0*/  @P4 STG.E.U16 desc[UR18][R62.64], R44 ;  /* 0x0000002c3e004986 */ /* 0x0003e2000c101512 */
[----:B------:R-:W-:-:S03]  /*bab0*/  ULDC UR4, c[0x0][0x22c] ;  /* 0x00008b0000047ab9 */ /* 0x000fc60000000800 */
[----:B------:R-:W-:Y:S01]  /*bac0*/  @P3 STG.E.U16 desc[UR18][R60.64], R45 ;  /* 0x0000002d3c003986 */ /* 0x000fe2000c101512 */
[C---:B------:R-:W-:Y:S01]  /*bad0*/  ISETP.LT.AND P4, PT, R170.reuse, UR4, !P0 ;  /* 0x00000004aa007c0c */ /* 0x040fe2000c781270 */
[-C--:B------:R-:W-:Y:S01]  /*bae0*/  IMAD R170, R170, R204.reuse, RZ ;  /* 0x000000ccaaaa7224 */ /* 0x080fe200078e02ff */
[C---:B------:R-:W-:Y:S01]  /*baf0*/  ISETP.LT.AND P3, PT, R173.reuse, UR5, !P0 ;  /* 0x00000005ad007c0c */ /* 0x040fe2000c761270 */
[----:B------:R3:W-:Y:S01]  /*bb00*/  @P2 STG.E.U16 desc[UR18][R68.64], R46 ;  /* 0x0000002e44002986 */ /* 0x0007e2000c101512 */
[----:B-1----:R-:W-:Y:S01]  /*bb10*/  PRMT R63, R44, 0x7632, R63 ;  /* 0x000076322c3f7816 */ /* 0x002fe2000000003f */
[----:B------:R-:W-:Y:S01]  /*bb20*/  IMAD R173, R173, R204, RZ ;  /* 0x000000ccadad7224 */ /* 0x000fe200078e02ff */
[----:B------:R-:W-:Y:S01]  /*bb30*/  LEA R44, P2, R174, R122, 0x1 ;  /* 0x0000007aae2c7211 */ /* 0x000fe200078408ff */
[----:B------:R-:W-:Y:S01]  /*bb40*/  ULDC UR4, c[0x0][0x22c] ;  /* 0x00008b0000047ab9 */ /* 0x000fe20000000800 */
[----:B------:R-:W-:Y:S01]  /*bb50*/  PRMT R70, R46, 0x7632, R70 ;  /* 0x000076322e467816 */ /* 0x000fe20000000046 */
[----:B------:R-:W-:Y:S01]  /*bb60*/  ULDC UR5, c[0x0][0x22c] ;  /* 0x00008b0000057ab9 */ /* 0x000fe20000000800 */
[----:B---3--:R-:W-:-:S02]  /*bb70*/  PRMT R69, R45, 0x7632, R69 ;  /* 0x000076322d457816 */ /* 0x008fc40000000045 */
[-C--:B------:R-:W-:Y:S02]  /*bb80*/  LEA.HI.X.SX32 R45, R174, R123.reuse, 0x1, P2 ;  /* 0x0000007bae2d7211 */ /* 0x080fe400010f0eff */
[C---:B------:R-:W-:Y:S01]  /*bb90*/  ISETP.LT.AND P2, PT, R163.reuse, UR6, !P0 ;  /* 0x00000006a3007c0c */ /* 0x040fe2000c741270 */
[----:B------:R-:W-:Y:S01]  /*bba0*/  IMAD R163, R163, R204, RZ ;  /* 0x000000cca3a37224 */ /* 0x000fe200078e02ff */
[CC--:B------:R-:W-:Y:S01]  /*bbb0*/  LEA R46, P5, R170.reuse, R122.reuse, 0x1 ;  /* 0x0000007aaa2e7211 */ /* 0x0c0fe200078a08ff */
[----:B------:R1:W-:Y:S01]  /*bbc0*/  @P6 STG.E.U16 desc[UR18][R44.64], R47 ;  /* 0x0000002f2c006986 */ /* 0x0003e2000c101512 */
[----:B------:R-:W-:Y:S02]  /*bbd0*/  PRMT R62, R47, 0x7632, R62 ;  /* 0x000076322f3e7816 */ /* 0x000fe4000000003e */
[----:B-1----:R-:W-:Y:S02]  /*bbe0*/  LEA R44, P6, R173, R122, 0x1 ;  /* 0x0000007aad2c7211 */ /* 0x002fe400078c08ff */
[----:B------:R-:W-:-:S02]  /*bbf0*/  LEA.HI.X.SX32 R47, R170, R123, 0x1, P5 ;  /* 0x0000007baa2f7211 */ /* 0x000fc400028f0eff */
[----:B------:R-:W-:Y:S02]  /*bc00*/  LEA R60, P5, R163, R122, 0x1 ;  /* 0x0000007aa33c7211 */ /* 0x000fe400078a08ff */
[-C--:B------:R-:W-:Y:S02]  /*bc10*/  LEA.HI.X.SX32 R45, R173, R123.reuse, 0x1, P6 ;  /* 0x0000007bad2d7211 */ /* 0x080fe400030f0eff */
[----:B------:R-:W-:Y:S02]  /*bc20*/  LEA.HI.X.SX32 R61, R163, R123, 0x1, P5 ;  /* 0x0000007ba33d7211 */ /* 0x000fe400028f0eff */
[C---:B------:R-:W-:Y:S01]  /*bc30*/  ISETP.LT.AND P6, PT, R172.reuse, UR4, !P0 ;  /* 0x00000004ac007c0c */ /* 0x040fe2000c7c1270 */
[----:B------:R-:W-:Y:S01]  /*bc40*/  IMAD R172, R172, R204, RZ ;  /* 0x000000ccacac7224 */ /* 0x000fe200078e02ff */
[----:B------:R-:W-:Y:S01]  /*bc50*/  @P4 STG.E.U16 desc[UR18][R46.64], R63 ;  /* 0x0000003f2e004986 */ /* 0x000fe2000c101512 */
[----:B------:R-:W-:-:S03]  /*bc60*/  ULDC UR4, c[0x0][0x22c] ;  /* 0x00008b0000047ab9 */ /* 0x000fc60000000800 */
[----:B------:R1:W-:Y:S04]  /*bc70*/  @P3 STG.E.U16 desc[UR18][R44.64], R69 ;  /* 0x000000452c003986 */ /* 0x0003e8000c101512 */
[----:B------:R3:W-:Y:S01]  /*bc80*/  @P2 STG.E.U16 desc[UR18][R60.64], R70 ;  /* 0x000000463c002986 */ /* 0x0007e2000c101512 */
[C---:B------:R-:W-:Y:S01]  /*bc90*/  ISETP.LT.AND P2, PT, R171.reuse, UR4, !P0 ;  /* 0x00000004ab007c0c */ /* 0x040fe2000c741270 */
[----:B------:R-:W-:Y:S01]  /*bca0*/  IMAD R171, R171, R204, RZ ;  /* 0x000000ccabab7224 */ /* 0x000fe200078e02ff */
[C---:B------:R-:W-:Y:S02]  /*bcb0*/  ISETP.LT.AND P4, PT, R167.reuse, UR5, !P0 ;  /* 0x00000005a7007c0c */ /* 0x040fe4000c781270 */
[C---:B-1----:R-:W-:Y:S01]  /*bcc0*/  LEA R44, P3, R172.reuse, R122, 0x1 ;  /* 0x0000007aac2c7211 */ /* 0x042fe200078608ff */
[----:B------:R-:W-:Y:S01]  /*bcd0*/  IMAD R167, R167, R204, RZ ;  /* 0x000000cca7a77224 */ /* 0x000fe200078e02ff */
[----:B------:R-:W-:Y:S01]  /*bce0*/  ULDC UR4, c[0x0][0x22c] ;  /* 0x00008b0000047ab9 */ /* 0x000fe20000000800 */
[----:B------:R-:W-:Y:S01]  /*bcf0*/  ULDC UR5, c[0x0][0x22c] ;  /* 0x00008b0000057ab9 */ /* 0x000fe20000000800 */
[----:B------:R-:W-:-:S02]  /*bd00*/  LEA.HI.X.SX32 R45, R172, R123, 0x1, P3 ;  /* 0x0000007bac2d7211 */ /* 0x000fc400018f0eff */
[----:B------:R-:W-:Y:S01]  /*bd10*/  LEA R46, P3, R171, R122, 0x1 ;  /* 0x0000007aab2e7211 */ /* 0x000fe200078608ff */
[----:B---3--:R-:W-:-:S03]  /*bd20*/  IMAD R61, R168, R204, RZ ;  /* 0x000000cca83d7224 */ /* 0x008fc600078e02ff */
[-C--:B------:R-:W-:Y:S02]  /*bd30*/  LEA.HI.X.SX32 R47, R171, R123.reuse, 0x1, P3 ;  /* 0x0000007bab2f7211 */ /* 0x080fe400018f0eff */
[----:B------:R-:W-:Y:S01]  /*bd40*/  ISETP.LT.AND P3, PT, R168, UR4, !P0 ;  /* 0x00000004a8007c0c */ /* 0x000fe2000c761270 */
[----:B------:R1:W-:Y:S01]  /*bd50*/  @P6 STG.E.U16 desc[UR18][R44.64], R62 ;  /* 0x0000003e2c006986 */ /* 0x0003e2000c101512 */
[----:B------:R-:W-:Y:S01]  /*bd60*/  ULDC UR4, c[0x0][0x22c] ;  /* 0x00008b0000047ab9 */ /* 0x000fe20000000800 */
[----:B------:R-:W-:Y:S02]  /*bd70*/  LEA R60, P5, R61, R122, 0x1 ;  /* 0x0000007a3d3c7211 */ /* 0x000fe400078a08ff */
[----:B------:R3:W-:Y:S01]  /*bd80*/  @P2 STG.E.U16 desc[UR18][R46.64], R48 ;  /* 0x000000302e002986 */ /* 0x0007e2000c101512 */
[----:B------:R-:W-:Y:S01]  /*bd90*/  ISETP.LT.AND P2, PT, R169, UR4, !P0 ;  /* 0x00000004a9007c0c */ /* 0x000fe2000c741270 */
[----:B------:R-:W-:Y:S01]  /*bda0*/  ULDC UR4, c[0x0][0x22c] ;  /* 0x00008b0000047ab9 */ /* 0x000fe20000000800 */
[----:B------:R-:W-:-:S02]  /*bdb0*/  LEA.HI.X.SX32 R61, R61, R123, 0x1, P5 ;  /* 0x0000007b3d3d7211 */ /* 0x000fc400028f0eff */
[C---:B-1----:R-:W-:Y:S02]  /*bdc0*/  LEA R44, P6, R167.reuse, R122, 0x1 ;  /* 0x0000007aa72c7211 */ /* 0x042fe400078c08ff */
[C---:B------:R-:W-:Y:S02]  /*bdd0*/  ISETP.LT.AND P5, PT, R166.reuse, UR4, !P0 ;  /* 0x00000004a6007c0c */ /* 0x040fe4000c7a1270 */
[----:B------:R-:W-:Y:S01]  /*bde0*/  LEA.HI.X.SX32 R45, R167, R123, 0x1, P6 ;  /* 0x0000007ba72d7211 */ /* 0x000fe200030f0eff */
[----:B------:R-:W-:Y:S01]  /*bdf0*/  IMAD R166, R166, R204, RZ ;  /* 0x000000cca6a67224 */ /* 0x000fe200078e02ff */
[----:B------:R-:W-:-:S03]  /*be00*/  ULDC UR4, c[0x0][0x22c] ;  /* 0x00008b0000047ab9 */ /* 0x000fc60000000800 */
[----:B------:R1:W-:Y:S01]  /*be10*/  @P4 STG.E.U16 desc[UR18][R44.64], R49 ;  /* 0x000000312c004986 */ /* 0x0003e2000c101512 */
[C---:B------:R-:W-:Y:S01]  /*be20*/  ISETP.LT.AND P4, PT, R157.reuse, UR4, !P0 ;  /* 0x000000049d007c0c */ /* 0x040fe2000c781270 */
[----:B------:R-:W-:Y:S01]  /*be30*/  IMAD R157, R157, R204, RZ ;  /* 0x000000cc9d9d7224 */ /* 0x000fe200078e02ff */
[----:B------:R-:W-:Y:S01]  /*be40*/  ISETP.LT.AND P6, PT, R162, UR5, !P0 ;  /* 0x00000005a2007c0c */ /* 0x000fe2000c7c1270 */
[----:B------:R4:W-:Y:S01]  /*be50*/  @P3 STG.E.U16 desc[UR18][R60.64], R50 ;  /* 0x000000323c003986 */ /* 0x0009e2000c101512 */
[----:B---3--:R-:W-:Y:S01]  /*be60*/  LEA R46, P3, R166, R122, 0x1 ;  /* 0x0000007aa62e7211 */ /* 0x008fe200078608ff */
[----:B------:R-:W-:Y:S01]  /*be70*/  IMAD R162, R162, R204, RZ ;  /* 0x000000cca2a27224 */ /* 0x000fe200078e02ff */
[----:B------:R-:W-:Y:S01]  /*be80*/  PRMT R62, R48, 0x7632, R62 ;  /* 0x00007632303e7816 */ /* 0x000fe2000000003e */
[----:B------:R-:W-:Y:S01]  /*be90*/  ULDC UR5, c[0x0][0x22c] ;  /* 0x00008b0000057ab9 */ /* 0x000fe20000000800 */
[----:B------:R-:W-:Y:S01]  /*bea0*/  LEA.HI.X.SX32 R47, R166, R123, 0x1, P3 ;  /* 0x0000007ba62f7211 */ /* 0x000fe200018f0eff */
[----:B------:R-:W-:Y:S01]  /*beb0*/  ULDC UR4, c[0x0][0x22c] ;  /* 0x00008b0000047ab9 */ /* 0x000fe20000000800 */
[----:B-1----:R-:W-:-:S03]  /*bec0*/  LEA R44, P3, R157, R122, 0x1 ;  /* 0x0000007a9d2c7211 */ /* 0x002fc600078608ff */
[----:B------:R1:W-:Y:S01]  /*bed0*/  @P5 STG.E.U16 desc[UR18][R46.64], R51 ;  /* 0x000000332e005986 */ /* 0x0003e2000c101512 */
[-C--:B------:R-:W-:Y:S02]  /*bee0*/  LEA.HI.X.SX32 R45, R157, R123.reuse, 0x1, P3 ;  /* 0x0000007b9d2d7211 */ /* 0x080fe400018f0eff */
[C---:B------:R-:W-:Y:S02]  /*bef0*/  LEA R48, P5, R162.reuse, R122, 0x1 ;  /* 0x0000007aa2307211 */ /* 0x040fe400078a08ff */
[----:B------:R-:W-:Y:S01]  /*bf00*/  PRMT R68, R49, 0x7632, R68 ;  /* 0x0000763231447816 */ /* 0x000fe20000000044 */
[----:B------:R3:W-:Y:S01]  /*bf10*/  @P4 STG.E.U16 desc[UR18][R44.64], R62 ;  /* 0x0000003e2c004986 */ /* 0x0007e2000c101512 */
[-C--:B------:R-:W-:Y:S02]  /*bf20*/  LEA.HI.X.SX32 R49, R162, R123.reuse, 0x1, P5 ;  /* 0x0000007ba2317211 */ /* 0x080fe400028f0eff */
[C---:B------:R-:W-:Y:S01]  /*bf30*/  ISETP.LT.AND P4, PT, R165.reuse, UR5, !P0 ;  /* 0x00000005a5007c0c */ /* 0x040fe2000c781270 */
[-C--:B------:R-:W-:Y:S01]  /*bf40*/  IMAD R165, R165, R204.reuse, RZ ;  /* 0x000000cca5a57224 */ /* 0x080fe200078e02ff */
[C---:B------:R-:W-:Y:S01]  /*bf50*/  ISETP.LT.AND P3, PT, R160.reuse, UR4, !P0 ;  /* 0x00000004a0007c0c */ /* 0x040fe2000c761270 */
[-C--:B------:R-:W-:Y:S01]  /*bf60*/  IMAD R160, R160, R204.reuse, RZ ;  /* 0x000000cca0a07224 */ /* 0x080fe200078e02ff */
[----:B------:R0:W-:Y:S01]  /*bf70*/  @P6 STG.E.U16 desc[UR18][R48.64], R68 ;  /* 0x0000004430006986 */ /* 0x0001e2000c101512 */
[----:B----4-:R-:W-:Y:S01]  /*bf80*/  IMAD R61, R164, R204, RZ ;  /* 0x000000cca43d7224 */ /* 0x010fe200078e02ff */
[CC--:B-1----:R-:W-:Y:S01]  /*bf90*/  LEA R46, P6, R165.reuse, R122.reuse, 0x1 ;  /* 0x0000007aa52e7211 */ /* 0x0c2fe200078c08ff */
[----:B------:R-:W-:Y:S01]  /*bfa0*/  ULDC UR4, c[0x0][0x22c] ;  /* 0x00008b0000047ab9 */ /* 0x000fe20000000800 */
[----:B------:R-:W-:Y:S01]  /*bfb0*/  PRMT R69, R50, 0x7632, R69 ;  /* 0x0000763232457816 */ /* 0x000fe20000000045 */
[----:B------:R-:W-:Y:S01]  /*bfc0*/  IMAD R63, R204, 0x2, R61 ;  /* 0x00000002cc3f7824 */ /* 0x000fe200078e023d */
[----:B------:R-:W-:Y:S01]  /*bfd0*/  LEA R50, P5, R160, R122, 0x1 ;  /* 0x0000007aa0327211 */ /* 0x000fe200078a08ff */
[----:B------:R-:W-:Y:S01]  /*bfe0*/  ULDC UR5, c[0x0][0x22c] ;  /* 0x00008b0000057ab9 */ /* 0x000fe20000000800 */
[----:B------:R-:W-:-:S02]  /*bff0*/  LEA.HI.X.SX32 R47, R165, R123, 0x1, P6 ;  /* 0x0000007ba52f7211 */ /* 0x000fc400030f0eff */
[-C--:B---3--:R-:W-:Y:S02]  /*c000*/  LEA R44, P6, R61, R122.reuse, 0x1 ;  /* 0x0000007a3d2c7211 */ /* 0x088fe400078c08ff */
[----:B------:R-:W-:Y:S02]  /*c010*/  PRMT R60, R51, 0x7632, R60 ;  /* 0x00007632333c7816 */ /* 0x000fe4000000003c */
[-C--:B------:R-:W-:Y:S02]  /*c020*/  LEA.HI.X.SX32 R51, R160, R123.reuse, 0x1, P5 ;  /* 0x0000007ba0337211 */ /* 0x080fe400028f0eff */
[----:B------:R-:W-:Y:S01]  /*c030*/  LEA.HI.X.SX32 R45, R61, R123, 0x1, P6 ;  /* 0x0000007b3d2d7211 */ /* 0x000fe200030f0eff */
[----:B------:R-:W-:Y:S01]  /*c040*/  IMAD R61, R204, 0x2, R63 ;  /* 0x00000002cc3d7824 */ /* 0x000fe200078e023f */
[----:B------:R-:W-:Y:S01]  /*c050*/  ISETP.LT.AND P5, PT, R164, UR4, !P0 ;  /* 0x00000004a4007c0c */ /* 0x000fe2000c7a1270 */
[----:B------:R1:W-:Y:S01]  /*c060*/  @P3 STG.E.U16 desc[UR18][R50.64], R69 ;  /* 0x0000004532003986 */ /* 0x0003e2000c101512 */
[----:B0-----:R-:W-:Y:S01]  /*c070*/  LEA R48, P6, R63, R122, 0x1 ;  /* 0x0000007a3f307211 */ /* 0x001fe200078c08ff */
[----:B------:R-:W-:-:S02]  /*c080*/  ULDC UR4, c[0x0][0x22c] ;  /* 0x00008b0000047ab9 */ /* 0x000fc40000000800 */
[----:B------:R0:W-:Y:S01]  /*c090*/  @P4 STG.E.U16 desc[UR18][R46.64], R60 ;  /* 0x0000003c2e004986 */ /* 0x0001e2000c101512 */
[----:B------:R-:W-:Y:S02]  /*c0a0*/  LEA.HI.X.SX32 R49, R63, R123, 0x1, P6 ;  /* 0x0000007b3f317211 */ /* 0x000fe400030f0eff */
[----:B-1----:R-:W-:Y:S01]  /*c0b0*/  LEA R50, P6, R61, R122, 0x1 ;  /* 0x0000007a3d327211 */ /* 0x002fe200078c08ff */
[----:B0-----:R-:W-:-:S03]  /*c0c0*/  IMAD R47, R204, 0x2, R61 ;  /* 0x00000002cc2f7824 */ /* 0x001fc600078e023d */
[-C--:B------:R-:W-:Y:S02]  /*c0d0*/  LEA.HI.X.SX32 R51, R61, R123.reuse, 0x1, P6 ;  /* 0x0000007b3d337211 */ /* 0x080fe400030f0eff */
[----:B------:R-:W-:Y:S01]  /*c0e0*/  ISETP.LT.AND P3, PT, R161, UR5, !P0 ;  /* 0x00000005a1007c0c */ /* 0x000fe2000c761270 */
[C---:B------:R-:W-:Y:S01]  /*c0f0*/  IMAD R61, R204.reuse, 0x2, R47 ;  /* 0x00000002cc3d7824 */ /* 0x040fe200078e022f */
[-C--:B------:R-:W-:Y:S01]  /*c100*/  LEA R46, P6, R47, R122.reuse, 0x1 ;  /* 0x0000007a2f2e7211 */ /* 0x080fe200078c08ff */
[----:B------:R0:W-:Y:S01]  /*c110*/  @P5 STG.E.U16 desc[UR18][R44.64], R56 ;  /* 0x000000382c005986 */ /* 0x0001e2000c101512 */
[----:B------:R-:W-:Y:S01]  /*c120*/  ISETP.LT.AND P4, PT, R155, UR4, !P0 ;  /* 0x000000049b007c0c */ /* 0x000fe2000c781270 */
[----:B------:R-:W-:Y:S01]  /*c130*/  ULDC UR4, c[0x0][0x22c] ;  /* 0x00008b0000047ab9 */ /* 0x000fe20000000800 */
[----:B------:R-:W-:Y:S01]  /*c140*/  LEA.HI.X.SX32 R47, R47, R123, 0x1, P6 ;  /* 0x0000007b2f2f7211 */ /* 0x000fe200030f0eff */
[----:B------:R1:W-:Y:S01]  /*c150*/  @P2 STG.E.U16 desc[UR18][R48.64], R57 ;  /* 0x0000003930002986 */ /* 0x0003e2000c101512 */
[----:B------:R-:W-:Y:S01]  /*c160*/  ISETP.LT.AND P5, PT, R159, UR4, !P0 ;  /* 0x000000049f007c0c */ /* 0x000fe2000c7a1270 */
[----:B------:R-:W-:Y:S01]  /*c170*/  ULDC UR4, c[0x0][0x22c] ;  /* 0x00008b0000047ab9 */ /* 0x000fe20000000800 */
[----:B------:R-:W-:Y:S01]  /*c180*/  ULDC UR5, c[0x0][0x22c] ;  /* 0x00008b0000057ab9 */ /* 0x000fe20000000800 */
[----:B0-----:R-:W-:Y:S01]  /*c190*/  LEA R44, P6, R61, R122, 0x1 ;  /* 0x0000007a3d2c7211 */ /* 0x001fe200078c08ff */
[----:B-1----:R-:W-:-:S03]  /*c1a0*/  IMAD R49, R204, 0x2, R61 ;  /* 0x00000002cc317824 */ /* 0x002fc600078e023d */
[-C--:B------:R-:W-:Y:S01]  /*c1b0*/  LEA.HI.X.SX32 R45, R61, R123.reuse, 0x1, P6 ;  /* 0x0000007b3d2d7211 */ /* 0x080fe200030f0eff */
[----:B------:R-:W-:Y:S01]  /*c1c0*/  IMAD R61, R204, 0x2, R49 ;  /* 0x00000002cc3d7824 */ /* 0x000fe200078e0231 */
[CC--:B------:R-:W-:Y:S01]  /*c1d0*/  LEA R48, P6, R49.reuse, R122.reuse, 0x1 ;  /* 0x0000007a31307211 */ /* 0x0c0fe200078c08ff */
[----:B------:R0:W-:Y:S01]  /*c1e0*/  @P3 STG.E.U16 desc[UR18][R50.64], R58 ;  /* 0x0000003a32003986 */ /* 0x0001e2000c101512 */
[----:B------:R-:W-:Y:S01]  /*c1f0*/  ISETP.LT.AND P2, PT, R158, UR4, !P0 ;  /* 0x000000049e007c0c */ /* 0x000fe2000c741270 */
[----:B------:R-:W-:Y:S01]  /*c200*/  ULDC UR4, c[0x0][0x22c] ;  /* 0x00008b0000047ab9 */ /* 0x000fe20000000800 */
[----:B------:R-:W-:Y:S02]  /*c210*/  LEA.HI.X.SX32 R49, R49, R123, 0x1, P6 ;  /* 0x0000007b31317211 */ /* 0x000fe400030f0eff */
[----:B------:R-:W-:Y:S02]  /*c220*/  PRMT R56, R56, 0x7632, R56 ;  /* 0x0000763238387816 */ /* 0x000fe40000000038 */
[----:B0-----:R-:W-:-:S02]  /*c230*/  LEA R50, P6, R61, R122, 0x1 ;  /* 0x0000007a3d327211 */ /* 0x001fc400078c08ff */
[----:B------:R-:W-:Y:S01]  /*c240*/  ISETP.LT.AND P3, PT, R153, UR4, !P0 ;  /* 0x0000000499007c0c */ /* 0x000fe2000c761270 */
[----:B------:R0:W-:Y:S01]  /*c250*/  @P4 STG.E.U16 desc[UR18][R46.64], R59 ;  /* 0x0000003b2e004986 */ /* 0x0001e2000c101512 */
[-C--:B------:R-:W-:Y:S01]  /*c260*/  LEA.HI.X.SX32 R51, R61, R123.reuse, 0x1, P6 ;  /* 0x0000007b3d337211 */ /* 0x080fe200030f0eff */
[----:B------:R-:W-:Y:S01]  /*c270*/  IMAD R61, R204, 0x2, R61 ;  /* 0x00000002cc3d7824 */ /* 0x000fe200078e023d */
[----:B------:R-:W-:Y:S01]  /*c280*/  PRMT R57, R57, 0x7632, R57 ;  /* 0x0000763239397816 */ /* 0x000fe20000000039 */
[----:B------:R1:W-:Y:S01]  /*c290*/  @P5 STG.E.U16 desc[UR18][R44.64], R56 ;  /* 0x000000382c005986 */ /* 0x0003e2000c101512 */
[----:B------:R-:W-:Y:S01]  /*c2a0*/  ULDC UR4, c[0x0][0x22c] ;  /* 0x00008b0000047ab9 */ /* 0x000fe20000000800 */
[----:B------:R-:W-:Y:S02]  /*c2b0*/  PRMT R58, R58, 0x7632, R58 ;  /* 0x000076323a3a7816 */ /* 0x000fe4000000003a */
[----:B------:R-:W-:Y:S01]  /*c2c0*/  ISETP.LT.AND P4, PT, R156, UR4, !P0 ;  /* 0x000000049c007c0c */ /* 0x000fe2000c781270 */
[----:B------:R-:W-:Y:S01]  /*c2d0*/  ULDC UR4, c[0x0][0x22c] ;  /* 0x00008b0000047ab9 */ /* 0x000fe20000000800 */
[----:B0-----:R-:W-:Y:S01]  /*c2e0*/  IMAD R47, R204, 0x2, R61 ;  /* 0x00000002cc2f7824 */ /* 0x001fe200078e023d */
[C---:B-1----:R-:W-:Y:S01]  /*c2f0*/  LEA R44, P6, R61.reuse, R122, 0x1 ;  /* 0x0000007a3d2c7211 */ /* 0x042fe200078c08ff */
[----:B------:R0:W-:Y:S01]  /*c300*/  @P2 STG.E.U16 desc[UR18][R48.64], R57 ;  /* 0x0000003930002986 */ /* 0x0001e2000c101512 */
[----:B------:R-:W-:Y:S01]  /*c310*/  ISETP.LT.AND P5, PT, R154, UR4, !P0 ;  /* 0x000000049a007c0c */ /* 0x000fe2000c7a1270 */
[----:B------:R-:W-:Y:S01]  /*c320*/  ULDC UR4, c[0x0][0x22c] ;  /* 0x00008b0000047ab9 */ /* 0x000fe20000000800 */
[----:B------:R-:W-:-:S02]  /*c330*/  LEA.HI.X.SX32 R45, R61, R123, 0x1, P6 ;  /* 0x0000007b3d2d7211 */ /* 0x000fc400030f0eff */
[C---:B------:R-:W-:Y:S01]  /*c340*/  LEA R46, P6, R47.reuse, R122, 0x1 ;  /* 0x0000007a2f2e7211 */ /* 0x040fe200078c08ff */
[----:B------:R1:W-:Y:S01]  /*c350*/  @P3 STG.E.U16 desc[UR18][R50.64], R58 ;  /* 0x0000003a32003986 */ /* 0x0003e2000c101512 */
[----:B0-----:R-:W-:Y:S02]  /*c360*/  IMAD R49, R204, 0x2, R47 ;  /* 0x00000002cc317824 */ /* 0x001fe400078e022f */
[----:B------:R-:W-:-:S03]  /*c370*/  LEA.HI.X.SX32 R47, R47, R123, 0x1, P6 ;  /* 0x0000007b2f2f7211 */ /* 0x000fc600030f0eff */
[-C--:B------:R-:W-:Y:S01]  /*c380*/  LEA R48, P6, R49, R122.reuse, 0x1 ;  /* 0x0000007a31307211 */ /* 0x080fe200078c08ff */
[C---:B-1----:R-:W-:Y:S01]  /*c390*/  IMAD R51, R204.reuse, 0x2, R49 ;  /* 0x00000002cc337824 */ /* 0x042fe200078e0231 */
[----:B------:R-:W-:Y:S02]  /*c3a0*/  PRMT R59, R59, 0x7632, R59 ;  /* 0x000076323b3b7816 */ /* 0x000fe4000000003b */
[-C--:B------:R-:W-:Y:S01]  /*c3b0*/  LEA.HI.X.SX32 R49, R49, R123.reuse, 0x1, P6 ;  /* 0x0000007b31317211 */ /* 0x080fe200030f0eff */
[----:B------:R-:W-:Y:S01]  /*c3c0*/  IMAD R57, R204, 0x2, R51 ;  /* 0x00000002cc397824 */ /* 0x000fe200078e0233 */
[----:B------:R-:W-:Y:S02]  /*c3d0*/  LEA R50, P6, R51, R122, 0x1 ;  /* 0x0000007a33327211 */ /* 0x000fe400078c08ff */
[----:B------:R-:W-:Y:S01]  /*c3e0*/  ISETP.LT.AND P2, PT, R151, UR4, !P0 ;  /* 0x0000000497007c0c */ /* 0x000fe2000c741270 */
[----:B------:R0:W-:Y:S01]  /*c3f0*/  @P4 STG.E.U16 desc[UR18][R44.64], R59 ;  /* 0x0000003b2c004986 */ /* 0x0001e2000c101512 */
[----:B------:R-:W-:Y:S01]  /*c400*/  LEA.HI.X.SX32 R51, R51, R123, 0x1, P6 ;  /* 0x0000007b33337211 */ /* 0x000fe200030f0eff */
[----:B------:R-:W-:-:S02]  /*c410*/  ULDC UR4, c[0x0][0x22c] ;  /* 0x00008b0000047ab9 */ /* 0x000fc40000000800 */
[----:B------:R1:W-:Y:S01]  /*c420*/  @P5 STG.E.U16 desc[UR18][R46.64], R64 ;  /* 0x000000402e005986 */ /* 0x0003e2000c101512 */
[----:B------:R-:W-:Y:S01]  /*c430*/  ISETP.LT.AND P3, PT, R148, UR4, !P0 ;  /* 0x0000000494007c0c */ /* 0x000fe2000c761270 */
[----:B------:R-:W-:Y:S01]  /*c440*/  ULDC UR4, c[0x0][0x22c] ;  /* 0x00008b0000047ab9 */ /* 0x000fe20000000800 */
[----:B0-----:R-:W-:Y:S01]  /*c450*/  LEA R44, P6, R57, R122, 0x1 ;  /* 0x0000007a392c7211 */ /* 0x001fe200078c08ff */
[----:B-1----:R-:W-:-:S03]  /*c460*/  IMAD R47, R204, 0x2, R57 ;  /* 0x00000002cc2f7824 */ /* 0x002fc600078e0239 */
[-C--:B------:R-:W-:Y:S02]  /*c470*/  LEA.HI.X.SX32 R45, R57, R123.reuse, 0x1, P6 ;  /* 0x0000007b392d7211 */ /* 0x080fe400030f0eff */
[----:B------:R-:W-:Y:S01]  /*c480*/  ISETP.LT.AND P4, PT, R152, UR4, !P0 ;  /* 0x0000000498007c0c */ /* 0x000fe2000c781270 */
[----:B------:R-:W-:Y:S01]  /*c490*/  IMAD R57, R204, 0x2, R47 ;  /* 0x00000002cc397824 */ /* 0x000fe200078e022f */
[CC--:B------:R-:W-:Y:S01]  /*c4a0*/  LEA R46, P6, R47.reuse, R122.reuse, 0x1 ;  /* 0x0000007a2f2e7211 */ /* 0x0c0fe200078c08ff */
[----:B------:R-:W-:Y:S01]  /*c4b0*/  ULDC UR4, c[0x0][0x22c] ;  /* 0x00008b0000047ab9 */ /* 0x000fe20000000800 */
[----:B------:R0:W-:Y:S02]  /*c4c0*/  @P2 STG.E.U16 desc[UR18][R48.64], R65 ;  /* 0x0000004130002986 */ /* 0x0001e4000c101512 */
[----:B------:R-:W-:Y:S02]  /*c4d0*/  LEA.HI.X.SX32 R47, R47, R123, 0x1, P6 ;  /* 0x0000007b2f2f7211 */ /* 0x000fe400030f0eff */
[----:B------:R-:W-:Y:S01]  /*c4e0*/  ISETP.LT.AND P5, PT, R141, UR4, !P0 ;  /* 0x000000048d007c0c */ /* 0x000fe2000c7a1270 */
[----:B------:R-:W-:Y:S01]  /*c4f0*/  ULDC UR4, c[0x0][0x22c] ;  /* 0x00008b0000047ab9 */ /* 0x000fe20000000800 */
        /* <DEDUP_REMOVED lines=12> */
[CC--:B-1----:R-:W-:Y:S01]  /*c5c0*/  LEA R44, P6, R57.reuse, R122.reuse, 0x1 ;  /* 0x0000007a392c7211 */ /* 0x0c2fe200078c08ff */
[----:B------:R0:W-:Y:S01]  /*c5d0*/  @P5 STG.E.U16 desc[UR18][R46.64], R64 ;  /* 0x000000402e005986 */ /* 0x0001e2000c101512 */
[----:B------:R-:W-:Y:S01]  /*c5e0*/  ISETP.LT.AND P4, PT, R142, UR4, !P0 ;  /* 0x000000048e007c0c */ /* 0x000fe2000c781270 */
[----:B------:R-:W-:Y:S01]  /*c5f0*/  ULDC UR4, c[0x0][0x22c] ;  /* 0x00008b0000047ab9 */ /* 0x000fe20000000800 */
[----:B------:R-:W-:Y:S01]  /*c600*/  LEA.HI.X.SX32 R45, R57, R123, 0x1, P6 ;  /* 0x0000007b392d7211 */ /* 0x000fe200030f0eff */
[----:B------:R-:W-:Y:S01]  /*c610*/  IMAD R57, R204, 0x2, R51 ;  /* 0x00000002cc397824 */ /* 0x000fe200078e0233 */
[----:B------:R1:W-:Y:S01]  /*c620*/  @P2 STG.E.U16 desc[UR18][R48.64], R65 ;  /* 0x0000004130002986 */ /* 0x0003e2000c101512 */
[----:B0-----:R-:W-:-:S04]  /*c630*/  LEA R46, P6, R51, R122, 0x1 ;  /* 0x0000007a332e7211 */ /* 0x001fc800078c08ff */
[-C--:B------:R-:W-:Y:S01]  /*c640*/  LEA.HI.X.SX32 R47, R51, R123.reuse, 0x1, P6 ;  /* 0x0000007b332f7211 */ /* 0x080fe200030f0eff */
[----:B------:R-:W-:Y:S01]  /*c650*/  IMAD R51, R204, 0x2, R57 ;  /* 0x00000002cc337824 */ /* 0x000fe200078e0239 */
[-C--:B-1----:R-:W-:Y:S02]  /*c660*/  LEA R48, P6, R57, R122.reuse, 0x1 ;  /* 0x0000007a39307211 */ /* 0x082fe400078c08ff */
[----:B------:R-:W-:Y:S01]  /*c670*/  ISETP.LT.AND P5, PT, R143, UR4, !P0 ;  /* 0x000000048f007c0c */ /* 0x000fe2000c7a1270 */
[----:B------:R-:W-:Y:S01]  /*c680*/  ULDC UR4, c[0x0][0x22c] ;  /* 0x00008b0000047ab9 */ /* 0x000fe20000000800 */
[----:B------:R-:W-:Y:S02]  /*c690*/  PRMT R66, R66, 0x7632, R66 ;  /* 0x0000763242427816 */ /* 0x000fe40000000042 */
[----:B------:R-:W-:Y:S02]  /*c6a0*/  PRMT R67, R67, 0x7632, R67 ;  /* 0x0000763243437816 */ /* 0x000fe40000000043 */
[----:B------:R-:W-:Y:S01]  /*c6b0*/  LEA.HI.X.SX32 R49, R57, R123, 0x1, P6 ;  /* 0x0000007b39317211 */ /* 0x000fe200030f0eff */
[----:B------:R-:W-:Y:S01]  /*c6c0*/  IMAD R57, R204, 0x2, R51 ;  /* 0x00000002cc397824 */ /* 0x000fe200078e0233 */
[----:B------:R-:W-:-:S02]  /*c6d0*/  LEA R50, P6, R51, R122, 0x1 ;  /* 0x0000007a33327211 */ /* 0x000fc400078c08ff */
[----:B------:R-:W-:Y:S01]  /*c6e0*/  ISETP.LT.AND P2, PT, R131, UR4, !P0 ;  /* 0x0000000483007c0c */ /* 0x000fe2000c741270 */
[----:B------:R0:W-:Y:S01]  /*c6f0*/  @P3 STG.E.U16 desc[UR18][R44.64], R66 ;  /* 0x000000422c003986 */ /* 0x0001e2000c101512 */
[----:B------:R-:W-:Y:S01]  /*c700*/  LEA.HI.X.SX32 R51, R51, R123, 0x1, P6 ;  /* 0x0000007b33337211 */ /* 0x000fe200030f0eff */
[----:B------:R-:W-:Y:S02]  /*c710*/  ULDC UR4, c[0x0][0x22c] ;  /* 0x00008b0000047ab9 */ /* 0x000fe40000000800 */
[----:B------:R1:W-:Y:S01]  /*c720*/  @P4 STG.E.U16 desc[UR18][R46.64], R67 ;  /* 0x000000432e004986 */ /* 0x0003e2000c101512 */
[----:B------:R-:W-:Y:S01]  /*c730*/  ISETP.LT.AND P3, PT, R140, UR4, !P0 ;  /* 0x000000048c007c0c */ /* 0x000fe2000c761270 */
[----:B------:R-:W-:Y:S01]  /*c740*/  ULDC UR4, c[0x0][0x22c] ;  /* 0x00008b0000047ab9 */ /* 0x000fe20000000800 */
[----:B0-----:R-:W-:Y:S01]  /*c750*/  LEA R44, P6, R57, R122, 0x1 ;  /* 0x0000007a392c7211 */ /* 0x001fe200078c08ff */
[----:B-1----:R-:W-:-:S03]  /*c760*/  IMAD R47, R204, 0x2, R57 ;  /* 0x00000002cc2f7824 */ /* 0x002fc600078e0239 */
[-C--:B------:R-:W-:Y:S01]  /*c770*/  LEA.HI.X.SX32 R45, R57, R123.reuse, 0x1, P6 ;  /* 0x0000007b392d7211 */ /* 0x080fe200030f0eff */
[C---:B------:R-:W-:Y:S01]  /*c780*/  IMAD R57, R204.reuse, 0x2, R47 ;  /* 0x00000002cc397824 */ /* 0x040fe200078e022f */
[CC--:B------:R-:W-:Y:S01]  /*c790*/  LEA R46, P6, R47.reuse, R122.reuse, 0x1 ;  /* 0x0000007a2f2e7211 */ /* 0x0c0fe200078c08ff */
[----:B------:R0:W-:Y:S03]  /*c7a0*/  @P5 STG.E.U16 desc[UR18][R48.64], R72 ;  /* 0x0000004830005986 */ /* 0x0001e6000c101512 */
[----:B------:R-:W-:Y:S01]  /*c7b0*/  LEA.HI.X.SX32 R47, R47, R123, 0x1, P6 ;  /* 0x0000007b2f2f7211 */ /* 0x000fe200030f0eff */
        /* <DEDUP_REMOVED lines=8> */
[C---:B------:R-:W-:Y:S01]  /*c840*/  LEA R50, P6, R51.reuse, R122, 0x1 ;  /* 0x0000007a33327211 */ /* 0x040fe200078c08ff */
[----:B------:R-:W-:Y:S01]  /*c850*/  ULDC UR4, c[0x0][0x22c] ;  /* 0x00008b0000047ab9 */ /* 0x000fe20000000800 */
[----:B------:R0:W-:Y:S02]  /*c860*/  @P3 STG.E.U16 desc[UR18][R44.64], R74 ;  /* 0x0000004a2c003986 */ /* 0x0001e4000c101512 */
[----:B------:R-:W-:Y:S02]  /*c870*/  LEA.HI.X.SX32 R51, R51, R123, 0x1, P6 ;  /* 0x0000007b33337211 */ /* 0x000fe400030f0eff */
[----:B------:R-:W-:Y:S01]  /*c880*/  ISETP.LT.AND P2, PT, R129, UR4, !P0 ;  /* 0x0000000481007c0c */ /* 0x000fe2000c741270 */
[----:B------:R-:W-:Y:S01]  /*c890*/  ULDC UR4, c[0x0][0x22c] ;  /* 0x00008b0000047ab9 */ /* 0x000fe20000000800 */
[----:B------:R-:W-:-:S02]  /*c8a0*/  PRMT R72, R72, 0x7632, R72 ;  /* 0x0000763248487816 */ /* 0x000fc40000000048 */
[-C--:B0-----:R-:W-:Y:S02]  /*c8b0*/  LEA R44, P6, R57, R122.reuse, 0x1 ;  /* 0x0000007a392c7211 */ /* 0x081fe400078c08ff */
        /* <DEDUP_REMOVED lines=10> */
[C---:B0-----:R-:W-:Y:S01]  /*c960*/  LEA R46, P6, R57.reuse, R122, 0x1 ;  /* 0x0000007a392e7211 */ /* 0x041fe200078c08ff */
[----:B-1----:R-:W-:Y:S01]  /*c970*/  IMAD R49, R204, 0x2, R57 ;  /* 0x00000002cc317824 */ /* 0x002fe200078e0239 */
[----:B------:R0:W-:Y:S02]  /*c980*/  @P2 STG.E.U16 desc[UR18][R50.64], R73 ;  /* 0x0000004932002986 */ /* 0x0001e4000c101512 */
[----:B------:R-:W-:-:S02]  /*c990*/  LEA.HI.X.SX32 R47, R57, R123, 0x1, P6 ;  /* 0x0000007b392f7211 */ /* 0x000fc400030f0eff */
[----:B------:R-:W-:Y:S01]  /*c9a0*/  ISETP.LT.AND P5, PT, R126, UR4, !P0 ;  /* 0x000000047e007c0c */ /* 0x000fe2000c7a1270 */
[----:B------:R1:W-:Y:S01]  /*c9b0*/  @P3 STG.E.U16 desc[UR18][R44.64], R74 ;  /* 0x0000004a2c003986 */ /* 0x0003e2000c101512 */
[CC--:B------:R-:W-:Y:S01]  /*c9c0*/  LEA R48, P6, R49.reuse, R122.reuse, 0x1 ;  /* 0x0000007a31307211 */ /* 0x0c0fe200078c08ff */
[----:B------:R-:W-:Y:S01]  /*c9d0*/  ULDC UR4, c[0x0][0x22c] ;  /* 0x00008b0000047ab9 */ /* 0x000fe20000000800 */
[C---:B0-----:R-:W-:Y:S02]  /*c9e0*/  IMAD R51, R204.reuse, 0x2, R49 ;  /* 0x00000002cc337824 */ /* 0x041fe400078e0231 */
[-C--:B------:R-:W-:Y:S02]  /*c9f0*/  LEA.HI.X.SX32 R49, R49, R123.reuse, 0x1, P6 ;  /* 0x0000007b31317211 */ /* 0x080fe400030f0eff */
[C---:B------:R-:W-:Y:S01]  /*ca00*/  IMAD R57, R204.reuse, 0x2, R51 ;  /* 0x00000002cc397824 */ /* 0x040fe200078e0233 */
[----:B-1----:R-:W-:Y:S02]  /*ca10*/  LEA R44, P6, R51, R122, 0x1 ;  /* 0x0000007a332c7211 */ /* 0x002fe400078c08ff */
[----:B------:R-:W-:Y:S01]  /*ca20*/  PRMT R75, R75, 0x7632, R75 ;  /* 0x000076324b4b7816 */ /* 0x000fe2000000004b */
[----:B------:R-:W-:Y:S01]  /*ca30*/  IMAD R59, R204, 0x2, R57 ;  /* 0x00000002cc3b7824 */ /* 0x000fe200078e0239 */
[----:B------:R-:W-:-:S02]  /*ca40*/  LEA.HI.X.SX32 R45, R51, R123, 0x1, P6 ;  /* 0x0000007b332d7211 */ /* 0x000fc400030f0eff */
[-C--:B------:R-:W-:Y:S02]  /*ca50*/  LEA R50, P6, R57, R122.reuse, 0x1 ;  /* 0x0000007a39327211 */ /* 0x080fe400078c08ff */
        /* <DEDUP_REMOVED lines=12> */
[-C--:B------:R-:W-:Y:S01]  /*cb20*/  LEA R48, P6, R49, R122.reuse, 0x1 ;  /* 0x0000007a31307211 */ /* 0x080fe200078c08ff */
[----:B------:R-:W-:Y:S01]  /*cb30*/  ULDC UR4, c[0x0][0x22c] ;  /* 0x00008b0000047ab9 */ /* 0x000fe20000000800 */
[----:B------:R0:W-:Y:S01]  /*cb40*/  @P2 STG.E.U16 desc[UR18][R44.64], R77 ;  /* 0x0000004d2c002986 */ /* 0x0001e2000c101512 */
[----:B------:R-:W-:Y:S01]  /*cb50*/  ISETP.LT.AND P5, PT, R109, UR4, !P0 ;  /* 0x000000046d007c0c */ /* 0x000fe2000c7a1270 */
[----:B------:R-:W-:Y:S01]  /*cb60*/  ULDC UR4, c[0x0][0x22c] ;  /* 0x00008b0000047ab9 */ /* 0x000fe20000000800 */
[----:B------:R-:W-:Y:S02]  /*cb70*/  LEA.HI.X.SX32 R49, R49, R123, 0x1, P6 ;  /* 0x0000007b31317211 */ /* 0x000fe400030f0eff */
[----:B------:R-:W-:Y:S01]  /*cb80*/  ISETP.LT.AND P2, PT, R118, UR4, !P0 ;  /* 0x0000000476007c0c */ /* 0x000fe2000c741270 */
[----:B------:R-:W-:Y:S01]  /*cb90*/  ULDC UR4, c[0x0][0x22c] ;  /* 0x00008b0000047ab9 */ /* 0x000fe20000000800 */
[----:B------:R1:W-:Y:S01]  /*cba0*/  @P3 STG.E.U16 desc[UR18][R50.64], R78 ;  /* 0x0000004e32003986 */ /* 0x0003e2000c101512 */
[----:B0-----:R-:W-:-:S02]  /*cbb0*/  LEA R44, P6, R57, R122, 0x1 ;  /* 0x0000007a392c7211 */ /* 0x001fc400078c08ff */
[----:B------:R-:W-:Y:S01]  /*cbc0*/  ISETP.LT.AND P3, PT, R117, UR4, !P0 ;  /* 0x0000000475007c0c */ /* 0x000fe2000c761270 */
[----:B------:R-:W-:Y:S01]  /*cbd0*/  ULDC UR4, c[0x0][0x22c] ;  /* 0x00008b0000047ab9 */ /* 0x000fe20000000800 */
[----:B------:R-:W-:Y:S01]  /*cbe0*/  LEA.HI.X.SX32 R45, R57, R123, 0x1, P6 ;  /* 0x0000007b392d7211 */ /* 0x000fe200030f0eff */
[----:B------:R-:W-:Y:S01]  /*cbf0*/  IMAD R57, R204, 0x2, R57 ;  /* 0x00000002cc397824 */ /* 0x000fe200078e0239 */
[----:B------:R-:W-:Y:S01]  /*cc00*/  PRMT R76, R76, 0x7632, R76 ;  /* 0x000076324c4c7816 */ /* 0x000fe2000000004c */
[----:B------:R0:W-:Y:S01]  /*cc10*/  @P4 STG.E.U16 desc[UR18][R46.64], R79 ;  /* 0x0000004f2e004986 */ /* 0x0001e2000c101512 */
[----:B------:R-:W-:Y:S01]  /*cc20*/  ISETP.LT.AND P4, PT, R110, UR4, !P0 ;  /* 0x000000046e007c0c */ /* 0x000fe2000c781270 */
[----:B------:R-:W-:Y:S01]  /*cc30*/  ULDC UR4, c[0x0][0x22c] ;  /* 0x00008b0000047ab9 */ /* 0x000fe20000000800 */
[----:B------:R-:W-:Y:S01]  /*cc40*/  PRMT R77, R77, 0x7632, R77 ;  /* 0x000076324d4d7816 */ /* 0x000fe2000000004d */
[----:B-1----:R-:W-:Y:S01]  /*cc50*/  IMAD R51, R204, 0x2, R57 ;  /* 0x00000002cc337824 */ /* 0x002fe200078e0239 */
[----:B------:R1:W-:Y:S01]  /*cc60*/  @P5 STG.E.U16 desc[UR18][R48.64], R76 ;  /* 0x0000004c30005986 */ /* 0x0003e2000c101512 */
[----:B------:R-:W-:Y:S01]  /*cc70*/  ISETP.LT.AND P5, PT, R111, UR4, !P0 ;  /* 0x000000046f007c0c */ /* 0x000fe2000c7a1270 */
[----:B------:R-:W-:Y:S01]  /*cc80*/  ULDC UR4, c[0x0][0x22c] ;  /* 0x00008b0000047ab9 */ /* 0x000fe20000000800 */
[----:B0-----:R-:W-:Y:S01]  /*cc90*/  LEA R46, P6, R57, R122, 0x1 ;  /* 0x0000007a392e7211 */ /* 0x001fe200078c08ff */
[----:B------:R0:W-:Y:S01]  /*cca0*/  @P2 STG.E.U16 desc[UR18][R44.64], R77 ;  /* 0x0000004d2c002986 */ /* 0x0001e2000c101512 */
[----:B------:R-:W-:-:S02]  /*ccb0*/  ISETP.LT.AND P2, PT, R55, UR4, !P0 ;  /* 0x0000000437007c0c */ /* 0x000fc4000c741270 */
[-C--:B------:R-:W-:Y:S01]  /*ccc0*/  LEA.HI.X.SX32 R47, R57, R123.reuse, 0x1, P6 ;  /* 0x0000007b392f7211 */ /* 0x080fe200030f0eff */
[----:B------:R-:W-:Y:S01]  /*ccd0*/  IMAD R55, R204, 0x2, R51 ;  /* 0x00000002cc377824 */ /* 0x000fe200078e0233 */
[-C--:B-1----:R-:W-:Y:S01]  /*cce0*/  LEA R48, P6, R51, R122.reuse, 0x1 ;  /* 0x0000007a33307211 */ /* 0x082fe200078c08ff */
[----:B------:R-:W-:Y:S01]  /*ccf0*/  ULDC UR4, c[0x0][0x22c] ;  /* 0x00008b0000047ab9 */ /* 0x000fe20000000800 */
[----:B------:R-:W-:Y:S02]  /*cd00*/  PRMT R78, R78, 0x7632, R78 ;  /* 0x000076324e4e7816 */ /* 0x000fe4000000004e */
[----:B------:R-:W-:Y:S02]  /*cd10*/  PRMT R79, R79, 0x7632, R79 ;  /* 0x000076324f4f7816 */ /* 0x000fe4000000004f */
[----:B------:R-:W-:Y:S01]  /*cd20*/  LEA.HI.X.SX32 R49, R51, R123, 0x1, P6 ;  /* 0x0000007b33317211 */ /* 0x000fe200030f0eff */
[----:B------:R1:W-:Y:S01]  /*cd30*/  @P3 STG.E.U16 desc[UR18][R46.64], R78 ;  /* 0x0000004e2e003986 */ /* 0x0003e2000c101512 */
[----:B------:R-:W-:Y:S01]  /*cd40*/  IMAD R51, R204, 0x2, R55 ;  /* 0x00000002cc337824 */ /* 0x000fe200078e0237 */
[----:B0-----:R-:W-:-:S02]  /*cd50*/  LEA R44, P6, R55, R122, 0x1 ;  /* 0x0000007a372c7211 */ /* 0x001fc400078c08ff */
[----:B------:R-:W-:Y:S01]  /*cd60*/  ISETP.LT.AND P3, PT, R108, UR4, !P0 ;  /* 0x000000046c007c0c */ /* 0x000fe2000c761270 */
[----:B------:R-:W-:Y:S01]  /*cd70*/  ULDC UR4, c[0x0][0x22c] ;  /* 0x00008b0000047ab9 */ /* 0x000fe20000000800 */
[----:B------:R0:W-:Y:S01]  /*cd80*/  @P4 STG.E.U16 desc[UR18][R48.64], R79 ;  /* 0x0000004f30004986 */ /* 0x0001e2000c101512 */
[----:B------:R-:W-:Y:S02]  /*cd90*/  LEA.HI.X.SX32 R45, R55, R123, 0x1, P6 ;  /* 0x0000007b372d7211 */ /* 0x000fe400030f0eff */
[----:B------:R-:W-:Y:S01]  /*cda0*/  ISETP.LT.AND P4, PT, R43, UR4, !P0 ;  /* 0x000000042b007c0c */ /* 0x000fe2000c781270 */
[----:B------:R-:W-:Y:S01]  /*cdb0*/  IMAD R43, R204, 0x2, R51 ;  /* 0x00000002cc2b7824 */ /* 0x000fe200078e0233 */
[----:B------:R-:W-:Y:S01]  /*cdc0*/  LEA R50, P6, R51, R122, 0x1 ;  /* 0x0000007a33327211 */ /* 0x000fe200078c08ff */
[----:B------:R-:W-:-:S03]  /*cdd0*/  ULDC UR4, c[0x0][0x22c] ;  /* 0x00008b0000047ab9 */ /* 0x000fc60000000800 */
[-C--:B------:R-:W-:Y:S02]  /*cde0*/  LEA.HI.X.SX32 R51, R51, R123.reuse, 0x1, P6 ;  /* 0x0000007b33337211 */ /* 0x080fe400030f0eff */
[CC--:B-1----:R-:W-:Y:S01]  /*cdf0*/  LEA R46, P6, R43.reuse, R122.reuse, 0x1 ;  /* 0x0000007a2b2e7211 */ /* 0x0c2fe200078c08ff */
[----:B0-----:R-:W-:Y:S01]  /*ce00*/  IMAD R49, R204, 0x2, R43 ;  /* 0x00000002cc317824 */ /* 0x001fe200078e022b */
[----:B------:R0:W-:Y:S01]  /*ce10*/  @P5 STG.E.U16 desc[UR18][R44.64], R80 ;  /* 0x000000502c005986 */ /* 0x0001e2000c101512 */
[----:B------:R-:W-:Y:S01]  /*ce20*/  ISETP.LT.AND P5, PT, R54, UR4, !P0 ;  /* 0x0000000436007c0c */ /* 0x000fe2000c7a1270 */
[----:B------:R-:W-:Y:S01]  /*ce30*/  ULDC UR4, c[0x0][0x22c] ;  /* 0x00008b0000047ab9 */ /* 0x000fe20000000800 */
[----:B------:R-:W-:Y:S01]  /*ce40*/  LEA.HI.X.SX32 R47, R43, R123, 0x1, P6 ;  /* 0x0000007b2b2f7211 */ /* 0x000fe200030f0eff */
[----:B------:R1:W-:Y:S01]  /*ce50*/  @P2 STG.E.U16 desc[UR18][R50.64], R81 ;  /* 0x0000005132002986 */ /* 0x0003e2000c101512 */
[----:B------:R-:W-:Y:S01]  /*ce60*/  IMAD R43, R204, 0x2, R49 ;  /* 0x00000002cc2b7824 */ /* 0x000fe200078e0231 */
[----:B------:R-:W-:-:S02]  /*ce70*/  LEA R48, P6, R49, R122, 0x1 ;  /* 0x0000007a31307211 */ /* 0x000fc400078c08ff */
[----:B------:R-:W-:Y:S01]  /*ce80*/  ISETP.LT.AND P2, PT, R53, UR4, !P0 ;  /* 0x0000000435007c0c */ /* 0x000fe2000c741270 */
[----:B------:R-:W-:Y:S01]  /*ce90*/  ULDC UR4, c[0x0][0x22c] ;  /* 0x00008b0000047ab9 */ /* 0x000fe20000000800 */
[----:B------:R3:W-:Y:S01]  /*cea0*/  @P3 STG.E.U16 desc[UR18][R46.64], R82 ;  /* 0x000000522e003986 */ /* 0x0007e2000c101512 */
[----:B------:R-:W-:Y:S01]  /*ceb0*/  ISETP.LT.AND P3, PT, R41, UR4, !P0 ;  /* 0x0000000429007c0c */ /* 0x000fe2000c761270 */
[----:B------:R-:W-:Y:S01]  /*cec0*/  IMAD R41, R204, 0x2, R43 ;  /* 0x00000002cc297824 */ /* 0x000fe200078e022b */
[----:B------:R-:W-:Y:S01]  /*ced0*/  LEA.HI.X.SX32 R49, R49, R123, 0x1, P6 ;  /* 0x0000007b31317211 */ /* 0x000fe200030f0eff */
[----:B------:R-:W-:Y:S01]  /*cee0*/  ULDC UR4, c[0x0][0x22c] ;  /* 0x00008b0000047ab9 */ /* 0x000fe20000000800 */
[----:B0-----:R-:W-:-:S04]  /*cef0*/  LEA R44, P6, R43, R122, 0x1 ;  /* 0x0000007a2b2c7211 */ /* 0x001fc800078c08ff */
[-C--:B------:R-:W-:Y:S01]  /*cf00*/  LEA.HI.X.SX32 R45, R43, R123.reuse, 0x1, P6 ;  /* 0x0000007b2b2d7211 */ /* 0x080fe200030f0eff */
[----:B------:R-:W-:Y:S01]  /*cf10*/  IMAD R43, R204, 0x2, R41 ;  /* 0x00000002cc2b7824 */ /* 0x000fe200078e0229 */
[CC--:B-1----:R-:W-:Y:S02]  /*cf20*/  LEA R50, P6, R41.reuse, R122.reuse, 0x1 ;  /* 0x0000007a29327211 */ /* 0x0c2fe400078c08ff */
[----:B------:R-:W-:Y:S02]  /*cf30*/  PRMT R80, R80, 0x7632, R80 ;  /* 0x0000763250507816 */ /* 0x000fe40000000050 */
[----:B------:R-:W-:Y:S02]  /*cf40*/  LEA.HI.X.SX32 R51, R41, R123, 0x1, P6 ;  /* 0x0000007b29337211 */ /* 0x000fe400030f0eff */
[----:B---3--:R-:W-:Y:S01]  /*cf50*/  LEA R46, P6, R43, R122, 0x1 ;  /* 0x0000007a2b2e7211 */ /* 0x008fe200078c08ff */
[----:B------:R0:W-:Y:S01]  /*cf60*/  @P4 STG.E.U16 desc[UR18][R48.64], R83 ;  /* 0x0000005330004986 */ /* 0x0001e2000c101512 */
[----:B------:R-:W-:Y:S01]  /*cf70*/  ISETP.LT.AND P4, PT, R52, UR4, !P0 ;  /* 0x0000000434007c0c */ /* 0x000fe2000c781270 */
[----:B------:R-:W-:Y:S01]  /*cf80*/  ULDC UR4, c[0x0][0x22c] ;  /* 0x00008b0000047ab9 */ /* 0x000fe20000000800 */
[----:B------:R-:W-:-:S02]  /*cf90*/  PRMT R81, R81, 0x7632, R81 ;  /* 0x0000763251517816 */ /* 0x000fc40000000051 */
[----:B------:R-:W-:Y:S01]  /*cfa0*/  LEA.HI.X.SX32 R47, R43, R123, 0x1, P6 ;  /* 0x0000007b2b2f7211 */ /* 0x000fe200030f0eff */
[----:B------:R-:W-:Y:S01]  /*cfb0*/  IMAD R43, R204, 0x2, R43 ;  /* 0x00000002cc2b7824 */ /* 0x000fe200078e022b */
[----:B------:R1:W-:Y:S01]  /*cfc0*/  @P5 STG.E.U16 desc[UR18][R44.64], R80 ;  /* 0x000000502c005986 */ /* 0x0003e2000c101512 */
[----:B------:R-:W-:Y:S01]  /*cfd0*/  ISETP.LT.AND P5, PT, R42, UR4, !P0 ;  /* 0x000000042a007c0c */ /* 0x000fe2000c7a1270 */
[----:B------:R-:W-:Y:S02]  /*cfe0*/  ULDC UR4, c[0x0][0x22c] ;  /* 0x00008b0000047ab9 */ /* 0x000fe40000000800 */
[----:B------:R-:W-:Y:S01]  /*cff0*/  @P2 STG.E.U16 desc[UR18][R50.64], R81 ;  /* 0x0000005132002986 */ /* 0x000fe2000c101512 */
[----:B------:R-:W-:Y:S01]  /*d000*/  ISETP.LT.AND P2, PT, R39, UR4, !P0 ;  /* 0x0000000427007c0c */ /* 0x000fe2000c741270 */
[----:B------:R-:W-:Y:S01]  /*d010*/  IMAD R39, R204, 0x2, R43 ;  /* 0x00000002cc277824 */ /* 0x000fe200078e022b */
[----:B------:R-:W-:Y:S01]  /*d020*/  LEA R42, P6, R43, R122, 0x1 ;  /* 0x0000007a2b2a7211 */ /* 0x000fe200078c08ff */
[----:B------:R-:W-:Y:S01]  /*d030*/  ULDC UR4, c[0x0][0x22c] ;  /* 0x00008b0000047ab9 */ /* 0x000fe20000000800 */
[----:B------:R-:W-:-:S02]  /*d040*/  PRMT R82, R82, 0x7632, R82 ;  /* 0x0000763252527816 */ /* 0x000fc40000000052 */
[-C--:B------:R-:W-:Y:S02]  /*d050*/  LEA.HI.X.SX32 R43, R43, R123.reuse, 0x1, P6 ;  /* 0x0000007b2b2b7211 */ /* 0x080fe400030f0eff */
[----:B0-----:R-:W-:Y:S01]  /*d060*/  PRMT R83, R83, 0x7632, R83 ;  /* 0x0000763253537816 */ /* 0x001fe20000000053 */
[----:B------:R0:W-:Y:S01]  /*d070*/  @P3 STG.E.U16 desc[UR18][R46.64], R82 ;  /* 0x000000522e003986 */ /* 0x0001e2000c101512 */
[CC--:B-1----:R-:W-:Y:S01]  /*d080*/  LEA R44, P6, R39.reuse, R122.reuse, 0x1 ;  /* 0x0000007a272c7211 */ /* 0x0c2fe200078c08ff */
[----:B------:R-:W-:Y:S01]  /*d090*/  IMAD R41, R204, 0x2, R39 ;  /* 0x00000002cc297824 */ /* 0x000fe200078e0227 */
[----:B------:R-:W-:Y:S01]  /*d0a0*/  ISETP.LT.AND P3, PT, R36, UR4, !P0 ;  /* 0x0000000424007c0c */ /* 0x000fe2000c761270 */
[----:B------:R-:W-:Y:S01]  /*d0b0*/  ULDC UR4, c[0x0][0x22c] ;  /* 0x00008b0000047ab9 */ /* 0x000fe20000000800 */
[----:B------:R1:W-:Y:S01]  /*d0c0*/  @P4 STG.E.U16 desc[UR18][R42.64], R83 ;  /* 0x000000532a004986 */ /* 0x0003e2000c101512 */
[----:B------:R-:W-:Y:S02]  /*d0d0*/  LEA.HI.X.SX32 R45, R39, R123, 0x1, P6 ;  /* 0x0000007b272d7211 */ /* 0x000fe400030f0eff */
[----:B------:R-:W-:Y:S01]  /*d0e0*/  ISETP.LT.AND P4, PT, R40, UR4, !P0 ;  /* 0x0000000428007c0c */ /* 0x000fe2000c781270 */
[----:B------:R-:W-:Y:S01]  /*d0f0*/  IMAD R39, R204, 0x2, R41 ;  /* 0x00000002cc277824 */ /* 0x000fe200078e0229 */
[----:B------:R-:W-:Y:S01]  /*d100*/  LEA R40, P6, R41, R122, 0x1 ;  /* 0x0000007a29287211 */ /* 0x000fe200078c08ff */
[----:B------:R-:W-:Y:S01]  /*d110*/  ULDC UR4, c[0x0][0x22c] ;  /* 0x00008b0000047ab9 */ /* 0x000fe20000000800 */
[----:B------:R3:W-:Y:S01]  /*d120*/  @P5 STG.E.U16 desc[UR18][R44.64], R84 ;  /* 0x000000542c005986 */ /* 0x0007e2000c101512 */
[----:B------:R-:W-:-:S02]  /*d130*/  ISETP.LT.AND P5, PT, R35, UR4, !P0 ;  /* 0x0000000423007c0c */ /* 0x000fc4000c7a1270 */
[-C--:B------:R-:W-:Y:S01]  /*d140*/  LEA.HI.X.SX32 R41, R41, R123.reuse, 0x1, P6 ;  /* 0x0000007b29297211 */ /* 0x080fe200030f0eff */
[----:B------:R-:W-:Y:S01]  /*d150*/  IMAD R35, R204, 0x2, R39 ;  /* 0x00000002cc237824 */ /* 0x000fe200078e0227 */
[CC--:B0-----:R-:W-:Y:S01]  /*d160*/  LEA R46, P6, R39.reuse, R122.reuse, 0x1 ;  /* 0x0000007a272e7211 */ /* 0x0c1fe200078c08ff */
[----:B------:R-:W-:Y:S01]  /*d170*/  ULDC UR4, c[0x0][0x22c] ;  /* 0x00008b0000047ab9 */ /* 0x000fe20000000800 */
[----:B-1----:R-:W0:Y:S01]  /*d180*/  LDC R43, c[0x0][0x248] ;  /* 0x00009200ff2b7b82 */ /* 0x002e220000000800 */
[----:B------:R1:W-:Y:S01]  /*d190*/  @P2 STG.E.U16 desc[UR18][R40.64], R85 ;  /* 0x0000005528002986 */ /* 0x0003e2000c101512 */
[----:B------:R-:W-:Y:S02]  /*d1a0*/  LEA.HI.X.SX32 R47, R39, R123, 0x1, P6 ;  /* 0x0000007b272f7211 */ /* 0x000fe400030f0eff */
[----:B------:R-:W-:Y:S01]  /*d1b0*/  ISETP.LT.AND P2, PT, R38, UR4, !P0 ;  /* 0x0000000426007c0c */ /* 0x000fe2000c741270 */
[----:B------:R-:W-:Y:S01]  /*d1c0*/  ULDC UR4, c[0x0][0x22c] ;  /* 0x00008b0000047ab9 */ /* 0x000fe20000000800 */
[----:B------:R-:W-:-:S02]  /*d1d0*/  LEA R38, P6, R35, R122, 0x1 ;  /* 0x0000007a23267211 */ /* 0x000fc400078c08ff */
[----:B---3--:R-:W-:Y:S01]  /*d1e0*/  PRMT R84, R84, 0x7632, R84 ;  /* 0x0000763254547816 */ /* 0x008fe20000000054 */
[----:B------:R-:W3:Y:S01]  /*d1f0*/  LDC R42, c[0x0][0x248] ;  /* 0x00009200ff2a7b82 */ /* 0x000ee20000000800 */
[-C--:B------:R-:W-:Y:S01]  /*d200*/  LEA.HI.X.SX32 R39, R35, R123.reuse, 0x1, P6 ;  /* 0x0000007b23277211 */ /* 0x080fe200030f0eff */
[----:B------:R-:W-:Y:S01]  /*d210*/  IMAD R35, R204, 0x2, R35 ;  /* 0x00000002cc237824 */ /* 0x000fe200078e0223 */
[----:B------:R-:W-:Y:S01]  /*d220*/  ISETP.LT.AND P6, PT, R37, UR4, !P0 ;  /* 0x0000000425007c0c */ /* 0x000fe2000c7c1270 */
[----:B------:R-:W-:Y:S01]  /*d230*/  ULDC UR4, c[0x0][0x22c] ;  /* 0x00008b0000047ab9 */ /* 0x000fe20000000800 */
[----:B------:R-:W-:Y:S01]  /*d240*/  @P3 STG.E.U16 desc[UR18][R46.64], R86 ;  /* 0x000000562e003986 */ /* 0x000fe2000c101512 */
[----:B------:R-:W-:Y:S01]  /*d250*/  ISETP.LT.AND P3, PT, R34, UR4, !P0 ;  /* 0x0000000422007c0c */ /* 0x000fe2000c761270 */
[C---:B------:R-:W-:Y:S01]  /*d260*/  IMAD R37, R204.reuse, 0x2, R35 ;  /* 0x00000002cc257824 */ /* 0x040fe200078e0223 */
[----:B-1----:R-:W1:Y:S01]  /*d270*/  LDC R40, c[0x0][0x248] ;  /* 0x00009200ff287b82 */ /* 0x002e620000000800 */
[----:B------:R4:W-:Y:S01]  /*d280*/  @P4 STG.E.U16 desc[UR18][R38.64], R87 ;  /* 0x0000005726004986 */ /* 0x0009e2000c101512 */
[----:B------:R-:W-:Y:S01]  /*d290*/  LEA R34, P4, R35, R122, 0x1 ;  /* 0x0000007a23227211 */ /* 0x000fe200078808ff */
[----:B------:R-:W-:Y:S01]  /*d2a0*/  IMAD R41, R204, 0x2, R37 ;  /* 0x00000002cc297824 */ /* 0x000fe200078e0225 */
[----:B------:R-:W-:Y:S01]  /*d2b0*/  PRMT R85, R85, 0x7632, R85 ;  /* 0x0000763255557816 */ /* 0x000fe20000000055 */
[----:B------:R-:W-:Y:S01]  /*d2c0*/  ULDC UR4, c[0x0][0x22c] ;  /* 0x00008b0000047ab9 */ /* 0x000fe20000000800 */
[----:B------:R-:W-:-:S02]  /*d2d0*/  LEA.HI.X.SX32 R35, R35, R123, 0x1, P4 ;  /* 0x0000007b23237211 */ /* 0x000fc400020f0eff */
[-C--:B------:R-:W-:Y:S01]  /*d2e0*/  LEA R36, P4, R37, R122.reuse, 0x1 ;  /* 0x0000007a25247211 */ /* 0x080fe200078808ff */
[----:B------:R-:W2:Y:S02]  /*d2f0*/  LDC R44, c[0x0][0x248] ;  /* 0x00009200ff2c7b82 */ /* 0x000ea40000000800 */
[----:B------:R0:W-:Y:S01]  /*d300*/  @P5 STG.E.U16 desc[UR18][R34.64], R84 ;  /* 0x0000005422005986 */ /* 0x0001e2000c101512 */
[----:B----4-:R-:W-:Y:S02]  /*d310*/  LEA R38, P5, R41, R122, 0x1 ;  /* 0x0000007a29267211 */ /* 0x010fe400078a08ff */
[-C--:B------:R-:W-:Y:S02]  /*d320*/  LEA.HI.X.SX32 R37, R37, R123.reuse, 0x1, P4 ;  /* 0x0000007b25257211 */ /* 0x080fe400020f0eff */
[----:B------:R-:W-:Y:S01]  /*d330*/  LEA.HI.X.SX32 R39, R41, R123, 0x1, P5 ;  /* 0x0000007b29277211 */ /* 0x000fe200028f0eff */
[----:B------:R-:W-:Y:S01]  /*d340*/  IMAD R41, R204, 0x2, R41 ;  /* 0x00000002cc297824 */ /* 0x000fe200078e0229 */
[----:B------:R-:W-:Y:S01]  /*d350*/  PRMT R86, R86, 0x7632, R86 ;  /* 0x0000763256567816 */ /* 0x000fe20000000056 */
[----:B------:R4:W-:Y:S01]  /*d360*/  @P2 STG.E.U16 desc[UR18][R36.64], R85 ;  /* 0x0000005524002986 */ /* 0x0009e2000c101512 */
[----:B------:R-:W2:Y:S01]  /*d370*/  LDC R46, c[0x0][0x248] ;  /* 0x00009200ff2e7b82 */ /* 0x000ea20000000800 */
[----:B------:R-:W-:-:S02]  /*d380*/  IMAD R204, R204, 0x2, R41 ;  /* 0x00000002cccc7824 */ /* 0x000fc400078e0229 */
[----:B------:R3:W-:Y:S01]  /*d390*/  @P6 STG.E.U16 desc[UR18][R38.64], R86 ;  /* 0x0000005626006986 */ /* 0x0007e2000c101512 */
[-C--:B0-----:R-:W-:Y:S02]  /*d3a0*/  LEA R34, P6, R41, R122.reuse, 0x1 ;  /* 0x0000007a29227211 */ /* 0x081fe400078c08ff */
[----:B------:R-:W-:Y:S01]  /*d3b0*/  ISETP.LT.AND P4, PT, R29, UR4, !P0 ;  /* 0x000000041d007c0c */ /* 0x000fe2000c781270 */
[----:B------:R-:W-:Y:S01]  /*d3c0*/  IMAD R29, R43, 0x2, R204 ;  /* 0x000000022b1d7824 */ /* 0x000fe200078e02cc */
[-C--:B------:R-:W-:Y:S01]  /*d3d0*/  LEA.HI.X.SX32 R35, R41, R123.reuse, 0x1, P6 ;  /* 0x0000007b29237211 */ /* 0x080fe200030f0eff */
[----:B------:R-:W-:Y:S01]  /*d3e0*/  ULDC UR4, c[0x0][0x22c] ;  /* 0x00008b0000047ab9 */ /* 0x000fe20000000800 */
[----:B------:R-:W-:Y:S01]  /*d3f0*/  PRMT R87, R87, 0x7632, R87 ;  /* 0x0000763257577816 */ /* 0x000fe20000000057 */
[----:B------:R-:W0:Y:S01]  /*d400*/  LDC R41, c[0x0][0x248] ;  /* 0x00009200ff297b82 */ /* 0x000e220000000800 */
[C---:B----4-:R-:W-:Y:S02]  /*d410*/  LEA R36, P6, R204.reuse, R122, 0x1 ;  /* 0x0000007acc247211 */ /* 0x050fe400078c08ff */
[----:B------:R-:W-:Y:S01]  /*d420*/  ISETP.LT.AND P2, PT, R33, UR4, !P0 ;  /* 0x0000000421007c0c */ /* 0x000fe2000c741270 */
[----:B------:R-:W-:Y:S01]  /*d430*/  ULDC UR4, c[0x0][0x22c] ;  /* 0x00008b0000047ab9 */ /* 0x000fe20000000800 */
[----:B------:R-:W-:-:S02]  /*d440*/  LEA.HI.X.SX32 R37, R204, R123, 0x1, P6 ;  /* 0x0000007bcc257211 */ /* 0x000fc400030f0eff */
[-C--:B---3--:R-:W-:Y:S02]  /*d450*/  LEA R38, P6, R29, R122.reuse, 0x1 ;  /* 0x0000007a1d267211 */ /* 0x088fe400078c08ff */
[----:B------:R-:W-:Y:S01]  /*d460*/  ISETP.LT.AND P5, PT, R31, UR4, !P0 ;  /* 0x000000041f007c0c */ /* 0x000fe2000c7a1270 */
[----:B------:R-:W-:Y:S01]  /*d470*/  ULDC UR4, c[0x0][0x22c] ;  /* 0x00008b0000047ab9 */ /* 0x000fe20000000800 */
[-C--:B------:R-:W-:Y:S01]  /*d480*/  LEA.HI.X.SX32 R39, R29, R123.reuse, 0x1, P6 ;  /* 0x0000007b1d277211 */ /* 0x080fe200030f0eff */
[----:B-1----:R-:W-:Y:S01]  /*d490*/  IMAD R29, R40, 0x2, R29 ;  /* 0x00000002281d7824 */ /* 0x002fe200078e021d */
[----:B------:R-:W-:Y:S01]  /*d4a0*/  @P3 STG.E.U16 desc[UR18][R34.64], R87 ;  /* 0x0000005722003986 */ /* 0x000fe2000c101512 */
[----:B------:R-:W-:Y:S01]  /*d4b0*/  ISETP.LT.AND P3, PT, R28, UR4, !P0 ;  /* 0x000000041c007c0c */ /* 0x000fe2000c761270 */
[----:B------:R-:W-:Y:S01]  /*d4c0*/  ULDC UR4, c[0x0][0x22c] ;  /* 0x00008b0000047ab9 */ /* 0x000fe20000000800 */
[----:B------:R-:W-:Y:S01]  /*d4d0*/  IMAD R31, R42, 0x2, R29 ;  /* 0x000000022a1f7824 */ /* 0x000fe200078e021d */
[----:B------:R1:W-:Y:S01]  /*d4e0*/  @P4 STG.E.U16 desc[UR18][R36.64], R88 ;  /* 0x0000005824004986 */ /* 0x0003e2000c101512 */
[C---:B------:R-:W-:Y:S01]  /*d4f0*/  LEA R28, P6, R29.reuse, R122, 0x1 ;  /* 0x0000007a1d1c7211 */ /* 0x040fe200078c08ff */
[----:B------:R-:W3:Y:S01]  /*d500*/  LDC R40, c[0x0][0x248] ;  /* 0x00009200ff287b82 */ /* 0x000ee20000000800 */
[----:B------:R-:W-:Y:S01]  /*d510*/  ISETP.LT.AND P4, PT, R32, UR4, !P0 ;  /* 0x0000000420007c0c */ /* 0x000fe2000c781270 */
[----:B------:R-:W-:Y:S01]  /*d520*/  ULDC UR4, c[0x0][0x22c] ;  /* 0x00008b0000047ab9 */ /* 0x000fe20000000800 */
[----:B------:R4:W-:Y:S01]  /*d530*/  @P2 STG.E.U16 desc[UR18][R38.64], R89 ;  /* 0x0000005926002986 */ /* 0x0009e2000c101512 */
[----:B------:R-:W-:-:S02]  /*d540*/  LEA.HI.X.SX32 R29, R29, R123, 0x1, P6 ;  /* 0x0000007b1d1d7211 */ /* 0x000fc400030f0eff */
[----:B------:R-:W-:Y:S02]  /*d550*/  ISETP.LT.AND P2, PT, R27, UR4, !P0 ;  /* 0x000000041b007c0c */ /* 0x000fe4000c741270 */
[----:B-1----:R-:W1:Y:S01]  /*d560*/  LDC R37, c[0x0][0x248] ;  /* 0x00009200ff257b82 */ /* 0x002e620000000800 */
[CC--:B------:R-:W-:Y:S01]  /*d570*/  LEA R32, P6, R31.reuse, R122.reuse, 0x1 ;  /* 0x0000007a1f207211 */ /* 0x0c0fe200078c08ff */
[----:B--2---:R-:W-:Y:S01]  /*d580*/  IMAD R27, R44, 0x2, R31 ;  /* 0x000000022c1b7824 */ /* 0x004fe200078e021f */
[----:B------:R-:W-:Y:S01]  /*d590*/  ULDC UR4, c[0x0][0x22c] ;  /* 0x00008b0000047ab9 */ /* 0x000fe20000000800 */
[----:B------:R-:W-:Y:S01]  /*d5a0*/  @P5 STG.E.U16 desc[UR18][R28.64], R90 ;  /* 0x0000005a1c005986 */ /* 0x000fe2000c101512 */
[----:B------:R-:W-:Y:S01]  /*d5b0*/  LEA.HI.X.SX32 R33, R31, R123, 0x1, P6 ;  /* 0x0000007b1f217211 */ /* 0x000fe200030f0eff */
[----:B------:R-:W-:Y:S01]  /*d5c0*/  IMAD R36, R46, 0x2, R27 ;  /* 0x000000022e247824 */ /* 0x000fe200078e021b */
[----:B------:R-:W-:Y:S01]  /*d5d0*/  ISETP.LT.AND P5, PT, R30, UR4, !P0 ;  /* 0x000000041e007c0c */ /* 0x000fe2000c7a1270 */
[----:B----4-:R-:W2:Y:S01]  /*d5e0*/  LDC R38, c[0x0][0x248] ;  /* 0x00009200ff267b82 */ /* 0x010ea20000000800 */
[----:B------:R-:W-:-:S02]  /*d5f0*/  LEA R30, P6, R27, R122, 0x1 ;  /* 0x0000007a1b1e7211 */ /* 0x000fc400078c08ff */
[----:B------:R-:W-:Y:S01]  /*d600*/  PRMT R88, R88, 0x7632, R88 ;  /* 0x0000763258587816 */ /* 0x000fe20000000058 */
[----:B------:R4:W-:Y:S01]  /*d610*/  @P3 STG.E.U16 desc[UR18][R32.64], R91 ;  /* 0x0000005b20003986 */ /* 0x0009e2000c101512 */
[----:B------:R-:W-:Y:S01]  /*d620*/  LEA.HI.X.SX32 R31, R27, R123, 0x1, P6 ;  /* 0x0000007b1b1f7211 */ /* 0x000fe200030f0eff */
[----:B------:R-:W-:Y:S01]  /*d630*/  ULDC UR4, c[0x0][0x22c] ;  /* 0x00008b0000047ab9 */ /* 0x000fe20000000800 */
[----:B------:R-:W-:-:S04]  /*d640*/  LEA R34, P6, R36, R122, 0x1 ;  /* 0x0000007a24227211 */ /* 0x000fc800078c08ff */
[----:B------:R-:W-:Y:S01]  /*d650*/  LEA.HI.X.SX32 R35, R36, R123, 0x1, P6 ;  /* 0x0000007b24237211 */ /* 0x000fe200030f0eff */
[----:B0-----:R-:W-:Y:S01]  /*d660*/  IMAD R36, R41, 0x2, R36 ;  /* 0x0000000229247824 */ /* 0x001fe200078e0224 */
[----:B------:R-:W-:Y:S01]  /*d670*/  PRMT R89, R89, 0x7632, R89 ;  /* 0x0000763259597816 */ /* 0x000fe20000000059 */
[----:B------:R-:W-:Y:S02]  /*d680*/  @P4 STG.E.U16 desc[UR18][R30.64], R88 ;  /* 0x000000581e004986 */ /* 0x000fe4000c101512 */
[----:B-1----:R-:W-:Y:S01]  /*d690*/  IMAD R27, R37, 0x2, R36 ;  /* 0x00000002251b7824 */ /* 0x002fe200078e0224 */
[----:B----4-:R-:W0:Y:S01]  /*d6a0*/  LDC R33, c[0x0][0x248] ;  /* 0x00009200ff217b82 */ /* 0x010e220000000800 */
[----:B------:R1:W-:Y:S01]  /*d6b0*/  @P2 STG.E.U16 desc[UR18][R34.64], R89 ;  /* 0x0000005922002986 */ /* 0x0003e2000c101512 */
[----:B------:R-:W-:Y:S01]  /*d6c0*/  ISETP.LT.AND P3, PT, R25, UR4, !P0 ;  /* 0x0000000419007c0c */ /* 0x000fe2000c761270 */
[----:B------:R-:W-:Y:S01]  /*d6d0*/  ULDC UR4, c[0x0][0x22c] ;  /* 0x00008b0000047ab9 */ /* 0x000fe20000000800 */
[----:B------:R-:W-:-:S02]  /*d6e0*/  LEA R28, P6, R27, R122, 0x1 ;  /* 0x0000007a1b1c7211 */ /* 0x000fc400078c08ff */
[----:B------:R-:W-:Y:S01]  /*d6f0*/  ISETP.LT.AND P4, PT, R24, UR4, !P0 ;  /* 0x0000000418007c0c */ /* 0x000fe2000c781270 */
[----:B------:R-:W-:Y:S01]  /*d700*/  ULDC UR4, c[0x0][0x22c] ;  /* 0x00008b0000047ab9 */ /* 0x000fe20000000800 */
[-C--:B------:R-:W-:Y:S01]  /*d710*/  LEA.HI.X.SX32 R29, R27, R123.reuse, 0x1, P6 ;  /* 0x0000007b1b1d7211 */ /* 0x080fe200030f0eff */
[----:B-1----:R-:W1:Y:S01]  /*d720*/  LDC R35, c[0x0][0x248] ;  /* 0x00009200ff237b82 */ /* 0x002e620000000800 */
[----:B--2---:R-:W-:Y:S01]  /*d730*/  IMAD R27, R38, 0x2, R27 ;  /* 0x00000002261b7824 */ /* 0x004fe200078e021b */
[----:B------:R-:W-:Y:S02]  /*d740*/  LEA R24, P2, R36, R122, 0x1 ;  /* 0x0000007a24187211 */ /* 0x000fe400078408ff */
[----:B------:R-:W-:Y:S01]  /*d750*/  PRMT R90, R90, 0x7632, R90 ;  /* 0x000076325a5a7816 */ /* 0x000fe2000000005a */
[----:B---3--:R-:W-:Y:S01]  /*d760*/  IMAD R32, R40, 0x2, R27 ;  /* 0x0000000228207824 */ /* 0x008fe200078e021b */
[----:B------:R-:W-:Y:S02]  /*d770*/  LEA.HI.X.SX32 R25, R36, R123, 0x1, P2 ;  /* 0x0000007b24197211 */ /* 0x000fe400010f0eff */
[----:B------:R-:W2:Y:S01]  /*d780*/  LDC R34, c[0x0][0x248] ;  /* 0x00009200ff227b82 */ /* 0x000ea20000000800 */
[----:B------:R-:W-:-:S02]  /*d790*/  PRMT R91, R91, 0x7632, R91 ;  /* 0x000076325b5b7816 */ /* 0x000fc4000000005b */
[----:B------:R-:W-:Y:S01]  /*d7a0*/  ISETP.LT.AND P2, PT, R26, UR4, !P0 ;  /* 0x000000041a007c0c */ /* 0x000fe2000c741270 */
[----:B------:R-:W-:Y:S01]  /*d7b0*/  @P5 STG.E.U16 desc[UR18][R24.64], R90 ;  /* 0x0000005a18005986 */ /* 0x000fe2000c101512 */
[CC--:B------:R-:W-:Y:S01]  /*d7c0*/  LEA R30, P6, R32.reuse, R122.reuse, 0x1 ;  /* 0x0000007a201e7211 */ /* 0x0c0fe200078c08ff */
[----:B------:R-:W-:Y:S02]  /*d7d0*/  ULDC UR4, c[0x0][0x22c] ;  /* 0x00008b0000047ab9 */ /* 0x000fe40000000800 */
[----:B------:R-:W3:Y:S01]  /*d7e0*/  LDC R36, c[0x0][0x248] ;  /* 0x00009200ff247b82 */ /* 0x000ee20000000800 */
[----:B------:R4:W-:Y:S01]  /*d7f0*/  @P3 STG.E.U16 desc[UR18][R28.64], R91 ;  /* 0x0000005b1c003986 */ /* 0x0009e2000c101512 */
[----:B------:R-:W-:Y:S02]  /*d800*/  LEA R26, P3, R27, R122, 0x1 ;  /* 0x0000007a1b1a7211 */ /* 0x000fe400078608ff */
[-C--:B------:R-:W-:Y:S01]  /*d810*/  LEA.HI.X.SX32 R31, R32, R123.reuse, 0x1, P6 ;  /* 0x0000007b201f7211 */ /* 0x080fe200030f0eff */
[----:B0-----:R-:W-:Y:S01]  /*d820*/  IMAD R32, R33, 0x2, R32 ;  /* 0x0000000221207824 */ /* 0x001fe200078e0220 */
[----:B------:R-:W-:-:S02]  /*d830*/  LEA.HI.X.SX32 R27, R27, R123, 0x1, P3 ;  /* 0x0000007b1b1b7211 */ /* 0x000fc400018f0eff */
[----:B------:R-:W-:Y:S01]  /*d840*/  ISETP.LT.AND P3, PT, R19, UR5, !P0 ;  /* 0x0000000513007c0c */ /* 0x000fe2000c761270 */
[----:B-1----:R-:W-:Y:S01]  /*d850*/  IMAD R19, R35, 0x2, R32 ;  /* 0x0000000223137824 */ /* 0x002fe200078e0220 */
[----:B------:R-:W0:Y:S01]  /*d860*/  LDC R38, c[0x0][0x248] ;  /* 0x00009200ff267b82 */ /* 0x000e220000000800 */
[----:B------:R-:W-:Y:S01]  /*d870*/  ISETP.LT.AND P5, PT, R21, UR4, !P0 ;  /* 0x0000000415007c0c */ /* 0x000fe2000c7a1270 */
[----:B------:R1:W-:Y:S01]  /*d880*/  @P4 STG.E.U16 desc[UR18][R26.64], R92 ;  /* 0x0000005c1a004986 */ /* 0x0003e2000c101512 */
[----:B------:R-:W-:Y:S01]  /*d890*/  ULDC UR4, c[0x0][0x22c] ;  /* 0x00008b0000047ab9 */ /* 0x000fe20000000800 */
[CC--:B----4-:R-:W-:Y:S01]  /*d8a0*/  LEA R28, P6, R19.reuse, R122.reuse, 0x1 ;  /* 0x0000007a131c7211 */ /* 0x0d0fe200078c08ff */
[----:B------:R-:W-:Y:S01]  /*d8b0*/  ULDC UR5, c[0x0][0x22c] ;  /* 0x00008b0000057ab9 */ /* 0x000fe20000000800 */
[----:B------:R4:W-:Y:S01]  /*d8c0*/  @P2 STG.E.U16 desc[UR18][R30.64], R93 ;  /* 0x0000005d1e002986 */ /* 0x0009e2000c101512 */
[----:B------:R-:W-:Y:S02]  /*d8d0*/  LEA R24, P2, R32, R122, 0x1 ;  /* 0x0000007a20187211 */ /* 0x000fe400078408ff */
[-C--:B------:R-:W-:Y:S01]  /*d8e0*/  LEA.HI.X.SX32 R29, R19, R123.reuse, 0x1, P6 ;  /* 0x0000007b131d7211 */ /* 0x080fe200030f0eff */
[----:B--2---:R-:W-:Y:S01]  /*d8f0*/  IMAD R19, R34, 0x2, R19 ;  /* 0x0000000222137824 */ /* 0x004fe200078e0213 */
[----:B------:R-:W-:Y:S01]  /*d900*/  LEA.HI.X.SX32 R25, R32, R123, 0x1, P2 ;  /* 0x0000007b20197211 */ /* 0x000fe200010f0eff */
[----:B-1----:R-:W1:Y:S01]  /*d910*/  LDC R27, c[0x0][0x248] ;  /* 0x00009200ff1b7b82 */ /* 0x002e620000000800 */
[----:B------:R-:W-:-:S03]  /*d920*/  ISETP.LT.AND P2, PT, R18, UR4, !P0 ;  /* 0x0000000412007c0c */ /* 0x000fc6000c741270 */
[----:B------:R2:W-:Y:S01]  /*d930*/  @P5 STG.E.U16 desc[UR18][R24.64], R94 ;  /* 0x0000005e18005986 */ /* 0x0005e2000c101512 */
[----:B---3--:R-:W-:Y:S01]  /*d940*/  IMAD R21, R36, 0x2, R19 ;  /* 0x0000000224157824 */ /* 0x008fe200078e0213 */
[----:B------:R-:W-:Y:S01]  /*d950*/  ISETP.LT.AND P4, PT, R22, UR5, !P0 ;  /* 0x0000000516007c0c */ /* 0x000fe2000c781270 */
[----:B------:R-:W-:Y:S01]  /*d960*/  ULDC UR4, c[0x0][0x22c] ;  /* 0x00008b0000047ab9 */ /* 0x000fe20000000800 */
[----:B----4-:R-:W3:Y:S01]  /*d970*/  LDC R31, c[0x0][0x248] ;  /* 0x00009200ff1f7b82 */ /* 0x010ee20000000800 */
[----:B------:R4:W-:Y:S01]  /*d980*/  @P3 STG.E.U16 desc[UR18][R28.64], R95 ;  /* 0x0000005f1c003986 */ /* 0x0009e2000c101512 */
[-C--:B------:R-:W-:Y:S01]  /*d990*/  LEA R18, P3, R19, R122.reuse, 0x1 ;  /* 0x0000007a13127211 */ /* 0x080fe200078608ff */
[----:B------:R-:W-:Y:S01]  /*d9a0*/  ULDC UR5, c[0x0][0x22c] ;  /* 0x00008b0000057ab9 */ /* 0x000fe20000000800 */
[----:B------:R-:W-:Y:S02]  /*d9b0*/  LEA R22, P6, R21, R122, 0x1 ;  /* 0x0000007a15167211 */ /* 0x000fe400078c08ff */
[----:B------:R-:W-:Y:S01]  /*d9c0*/  ISETP.LT.AND P5, PT, R23, UR4, !P0 ;  /* 0x0000000417007c0c */ /* 0x000fe2000c7a1270 */
[----:B------:R-:W-:Y:S01]  /*d9d0*/  ULDC UR4, c[0x0][0x22c] ;  /* 0x00008b0000047ab9 */ /* 0x000fe20000000800 */
[----:B------:R-:W-:Y:S01]  /*d9e0*/  LEA.HI.X.SX32 R19, R19, R123, 0x1, P3 ;  /* 0x0000007b13137211 */ /* 0x000fe200018f0eff */
[----:B--2---:R-:W2:Y:S01]  /*d9f0*/  LDC R25, c[0x0][0x248] ;  /* 0x00009200ff197b82 */ /* 0x004ea20000000800 */
[----:B------:R-:W-:-:S02]  /*da00*/  PRMT R92, R92, 0x7632, R92 ;  /* 0x000076325c5c7816 */ /* 0x000fc4000000005c */
[----:B------:R-:W-:Y:S01]  /*da10*/  ISETP.LT.AND P3, PT, R10, UR4, !P0 ;  /* 0x000000040a007c0c */ /* 0x000fe2000c761270 */
[----:B------:R-:W-:Y:S01]  /*da20*/  ULDC UR4, c[0x0][0x22c] ;  /* 0x00008b0000047ab9 */ /* 0x000fe20000000800 */
[----:B------:R-:W-:Y:S01]  /*da30*/  LEA.HI.X.SX32 R23, R21, R123, 0x1, P6 ;  /* 0x0000007b15177211 */ /* 0x000fe200030f0eff */
[----:B0-----:R-:W-:Y:S01]  /*da40*/  IMAD R10, R38, 0x2, R21 ;  /* 0x00000002260a7824 */ /* 0x001fe200078e0215 */
[----:B------:R-:W-:Y:S01]  /*da50*/  PRMT R93, R93, 0x7632, R93 ;  /* 0x000076325d5d7816 */ /* 0x000fe2000000005d */
[----:B------:R-:W-:Y:S01]  /*da60*/  @P2 STG.E.U16 desc[UR18][R18.64], R92 ;  /* 0x0000005c12002986 */ /* 0x000fe2000c101512 */
[----:B------:R-:W-:Y:S01]  /*da70*/  ISETP.LT.AND P2, PT, R20, UR4, !P0 ;  /* 0x0000000414007c0c */ /* 0x000fe2000c741270 */
[----:B------:R-:W-:Y:S01]  /*da80*/  ULDC UR4, c[0x0][0x22c] ;  /* 0x00008b0000047ab9 */ /* 0x000fe20000000800 */
[----:B----4-:R-:W0:Y:S01]  /*da90*/  LDC R29, c[0x0][0x248] ;  /* 0x00009200ff1d7b82 */ /* 0x010e220000000800 */
[----:B------:R4:W-:Y:S01]  /*daa0*/  @P4 STG.E.U16 desc[UR18][R22.64], R93 ;  /* 0x0000005d16004986 */ /* 0x0009e2000c101512 */
[----:B------:R-:W-:Y:S01]  /*dab0*/  ISETP.LT.AND P6, PT, R16, UR4, !P0 ;  /* 0x0000000410007c0c */ /* 0x000fe2000c7c1270 */
[----:B-1----:R-:W-:Y:S01]  /*dac0*/  IMAD R16, R27, 0x2, R10 ;  /* 0x000000021b107824 */ /* 0x002fe200078e020a */
[----:B------:R-:W-:Y:S01]  /*dad0*/  LEA R20, P4, R10, R122, 0x1 ;  /* 0x0000007a0a147211 */ /* 0x000fe200078808ff */
[----:B------:R-:W-:Y:S01]  /*dae0*/  ULDC UR4, c[0x0][0x22c] ;  /* 0x00008b0000047ab9 */ /* 0x000fe20000000800 */
[----:B------:R-:W-:-:S02]  /*daf0*/  PRMT R94, R94, 0x7632, R94 ;  /* 0x000076325e5e7816 */ /* 0x000fc4000000005e */
[-C--:B------:R-:W-:Y:S01]  /*db00*/  LEA.HI.X.SX32 R21, R10, R123.reuse, 0x1, P4 ;  /* 0x0000007b0a157211 */ /* 0x080fe200020f0eff */
[----:B---3--:R-:W-:Y:S01]  /*db10*/  IMAD R10, R31, 0x2, R16 ;  /* 0x000000021f0a7824 */ /* 0x008fe200078e0210 */
[----:B------:R-:W1:Y:S03]  /*db20*/  LDC R24, c[0x0][0x248] ;  /* 0x00009200ff187b82 */ /* 0x000e660000000800 */
[----:B------:R3:W-:Y:S01]  /*db30*/  @P5 STG.E.U16 desc[UR18][R20.64], R94 ;  /* 0x0000005e14005986 */ /* 0x0007e2000c101512 */
[-C--:B----4-:R-:W-:Y:S02]  /*db40*/  LEA R22, P5, R10, R122.reuse, 0x1 ;  /* 0x0000007a0a167211 */ /* 0x090fe400078a08ff */
[----:B------:R-:W-:Y:S02]  /*db50*/  LEA R18, P4, R16, R122, 0x1 ;  /* 0x0000007a10127211 */ /* 0x000fe400078808ff */
[----:B------:R-:W-:Y:S01]  /*db60*/  LEA.HI.X.SX32 R23, R10, R123, 0x1, P5 ;  /* 0x0000007b0a177211 */ /* 0x000fe200028f0eff */
[----:B--2---:R-:W-:-:S02]  /*db70*/  IMAD R10, R25, 0x2, R10 ;  /* 0x00000002190a7824 */ /* 0x004fc400078e020a */
[----:B------:R-:W2:Y:S01]  /*db80*/  LDC R25, c[0x0][0x248] ;  /* 0x00009200ff197b82 */ /* 0x000ea20000000800 */
[----:B------:R-:W-:Y:S02]  /*db90*/  PRMT R95, R95, 0x7632, R95 ;  /* 0x000076325f5f7816 */ /* 0x000fe4000000005f */
[-C--:B------:R-:W-:Y:S02]  /*dba0*/  LEA.HI.X.SX32 R19, R16, R123.reuse, 0x1, P4 ;  /* 0x0000007b10137211 */ /* 0x080fe400020f0eff */
[----:B------:R-:W-:Y:S01]  /*dbb0*/  ISETP.LT.AND P4, PT, R12, UR4, !P0 ;  /* 0x000000040c007c0c */ /* 0x000fe2000c781270 */
[----:B------:R-:W-:Y:S02]  /*dbc0*/  ULDC UR4, c[0x0][0x22c] ;  /* 0x00008b0000047ab9 */ /* 0x000fe40000000800 */
[----:B---3--:R-:W3:Y:S01]  /*dbd0*/  LDC R21, c[0x0][0x248] ;  /* 0x00009200ff157b82 */ /* 0x008ee20000000800 */
[----:B------:R4:W-:Y:S01]  /*dbe0*/  @P3 STG.E.U16 desc[UR18][R18.64], R95 ;  /* 0x0000005f12003986 */ /* 0x0009e2000c101512 */
[----:B------:R-:W-:Y:S01]  /*dbf0*/  ISETP.LT.AND P3, PT, R17, UR4, !P0 ;  /* 0x0000000411007c0c */ /* 0x000fe2000c761270 */
[----:B------:R-:W-:Y:S01]  /*dc00*/  ULDC UR4, c[0x0][0x22c] ;  /* 0x00008b0000047ab9 */ /* 0x000fe20000000800 */
[CC--:B------:R-:W-:Y:S01]  /*dc10*/  LEA R12, P5, R10.reuse, R122.reuse, 0x1 ;  /* 0x0000007a0a0c7211 */ /* 0x0c0fe200078a08ff */
[----:B0-----:R-:W-:Y:S01]  /*dc20*/  IMAD R17, R29, 0x2, R10 ;  /* 0x000000021d117824 */ /* 0x001fe200078e020a */
[----:B------:R0:W-:Y:S02]  /*dc30*/  @P2 STG.E.U16 desc[UR18][R22.64], R96 ;  /* 0x0000006016002986 */ /* 0x0001e4000c101512 */
[----:B------:R-:W3:Y:S01]  /*dc40*/  LDC R20, c[0x0][0x248] ;  /* 0x00009200ff147b82 */ /* 0x000ee20000000800 */
[----:B------:R-:W-:Y:S01]  /*dc50*/  ISETP.LT.AND P2, PT, R13, UR4, !P0 ;  /* 0x000000040d007c0c */ /* 0x000fe2000c741270 */
[----:B------:R-:W-:Y:S01]  /*dc60*/  ULDC UR4, c[0x0][0x22c] ;  /* 0x00008b0000047ab9 */ /* 0x000fe20000000800 */
[----:B------:R-:W-:Y:S01]  /*dc70*/  LEA.HI.X.SX32 R13, R10, R123, 0x1, P5 ;  /* 0x0000007b0a0d7211 */ /* 0x000fe200028f0eff */
[----:B-1----:R-:W-:Y:S01]  /*dc80*/  IMAD R10, R24, 0x2, R17 ;  /* 0x00000002180a7824 */ /* 0x002fe200078e0211 */
[----:B------:R-:W-:-:S03]  /*dc90*/  LEA R16, P5, R17, R122, 0x1 ;  /* 0x0000007a11107211 */ /* 0x000fc600078a08ff */
[----:B------:R1:W-:Y:S01]  /*dca0*/  @P6 STG.E.U16 desc[UR18][R12.64], R97 ;  /* 0x000000610c006986 */ /* 0x0003e2000c101512 */
[CC--:B----4-:R-:W-:Y:S01]  /*dcb0*/  LEA R18, P6, R10.reuse, R122.reuse, 0x1 ;  /* 0x0000007a0a127211 */ /* 0x0d0fe200078c08ff */
[----:B0-----:R-:W0:Y:S01]  /*dcc0*/  LDC R23, c[0x0][0x248] ;  /* 0x00009200ff177b82 */ /* 0x001e220000000800 */
[-C--:B------:R-:W-:Y:S02]  /*dcd0*/  LEA.HI.X.SX32 R17, R17, R123.reuse, 0x1, P5 ;  /* 0x0000007b11117211 */ /* 0x080fe400028f0eff */
[----:B------:R-:W-:Y:S01]  /*dce0*/  LEA.HI.X.SX32 R19, R10, R123, 0x1, P6 ;  /* 0x0000007b0a137211 */ /* 0x000fe200030f0eff */
[----:B--2---:R-:W-:Y:S01]  /*dcf0*/  IMAD R10, R25, 0x2, R10 ;  /* 0x00000002190a7824 */ /* 0x004fe200078e020a */
[----:B------:R-:W-:Y:S01]  /*dd00*/  ISETP.LT.AND P5, PT, R7, UR4, !P0 ;  /* 0x0000000407007c0c */ /* 0x000fe2000c7a1270 */
[----:B------:R2:W-:Y:S01]  /*dd10*/  @P4 STG.E.U16 desc[UR18][R16.64], R98 ;  /* 0x0000006210004986 */ /* 0x0005e2000c101512 */
[----:B------:R-:W-:Y:S01]  /*dd20*/  ULDC UR4, c[0x0][0x22c] ;  /* 0x00008b0000047ab9 */ /* 0x000fe20000000800 */
[----:B---3--:R-:W-:Y:S01]  /*dd30*/  IMAD R7, R21, 0x2, R10 ;  /* 0x0000000215077824 */ /* 0x008fe200078e020a */
[----:B------:R-:W3:Y:S01]  /*dd40*/  LDC R22, c[0x0][0x248] ;  /* 0x00009200ff167b82 */ /* 0x000ee20000000800 */
[----:B------:R4:W-:Y:S01]  /*dd50*/  @P3 STG.E.U16 desc[UR18][R18.64], R99 ;  /* 0x0000006312003986 */ /* 0x0009e2000c101512 */
[----:B-1----:R-:W-:-:S02]  /*dd60*/  LEA R12, P3, R10, R122, 0x1 ;  /* 0x0000007a0a0c7211 */ /* 0x002fc400078608ff */
[----:B------:R-:W-:Y:S01]  /*dd70*/  ISETP.LT.AND P4, PT, R14, UR5, !P0 ;  /* 0x000000050e007c0c */ /* 0x000fe2000c781270 */
[----:B------:R-:W-:-:S03]  /*dd80*/  ULDC UR5, c[0x0][0x22c] ;  /* 0x00008b0000057ab9 */ /* 0x000fc60000000800 */
[----:B--2---:R-:W1:Y:S01]  /*dd90*/  LDC R17, c[0x0][0x248] ;  /* 0x00009200ff117b82 */ /* 0x004e620000000800 */
[-C--:B------:R-:W-:Y:S01]  /*dda0*/  LEA.HI.X.SX32 R13, R10, R123.reuse, 0x1, P3 ;  /* 0x0000007b0a0d7211 */ /* 0x080fe200018f0eff */
[----:B------:R-:W-:Y:S01]  /*ddb0*/  IMAD R16, R20, 0x2, R7 ;  /* 0x0000000214107824 */ /* 0x000fe200078e0207 */
[-C--:B------:R-:W-:Y:S02]  /*ddc0*/  LEA R14, P3, R7, R122.reuse, 0x1 ;  /* 0x0000007a070e7211 */ /* 0x080fe400078608ff */
[----:B------:R-:W-:Y:S01]  /*ddd0*/  ISETP.LT.AND P6, PT, R15, UR4, !P0 ;  /* 0x000000040f007c0c */ /* 0x000fe2000c7c1270 */
[----:B------:R-:W-:Y:S01]  /*dde0*/  ULDC UR4, c[0x0][0x22c] ;  /* 0x00008b0000047ab9 */ /* 0x000fe20000000800 */
[----:B------:R-:W-:Y:S01]  /*ddf0*/  PRMT R96, R96, 0x7632, R96 ;  /* 0x0000763260607816 */ /* 0x000fe20000000060 */
[----:B----4-:R-:W2:Y:S01]  /*de00*/  LDC R18, c[0x0][0x248] ;  /* 0x00009200ff127b82 */ /* 0x010ea20000000800 */
[----:B------:R-:W-:Y:S02]  /*de10*/  LEA.HI.X.SX32 R15, R7, R123, 0x1, P3 ;  /* 0x0000007b070f7211 */ /* 0x000fe400018f0eff */
[----:B------:R-:W-:Y:S01]  /*de20*/  LEA R10, P3, R16, R122, 0x1 ;  /* 0x0000007a100a7211 */ /* 0x000fe200078608ff */
[----:B------:R4:W-:Y:S01]  /*de30*/  @P2 STG.E.U16 desc[UR18][R12.64], R96 ;  /* 0x000000600c002986 */ /* 0x0009e2000c101512 */
[----:B------:R-:W-:-:S02]  /*de40*/  PRMT R97, R97, 0x7632, R97 ;  /* 0x0000763261617816 */ /* 0x000fc40000000061 */
[----:B------:R-:W-:Y:S01]  /*de50*/  ISETP.LT.AND P2, PT, R11, UR4, !P0 ;  /* 0x000000040b007c0c */ /* 0x000fe2000c741270 */
[----:B------:R-:W-:Y:S01]  /*de60*/  ULDC UR4, c[0x0][0x22c] ;  /* 0x00008b0000047ab9 */ /* 0x000fe20000000800 */
[----:B------:R-:W-:Y:S01]  /*de70*/  LEA.HI.X.SX32 R11, R16, R123, 0x1, P3 ;  /* 0x0000007b100b7211 */ /* 0x000fe200018f0eff */
[----:B0-----:R-:W-:Y:S01]  /*de80*/  IMAD R16, R23, 0x2, R16 ;  /* 0x0000000217107824 */ /* 0x001fe200078e0210 */
[----:B------:R-:W-:Y:S01]  /*de90*/  PRMT R98, R98, 0x7632, R98 ;  /* 0x0000763262627816 */ /* 0x000fe20000000062 */
[----:B------:R0:W-:Y:S01]  /*dea0*/  @P5 STG.E.U16 desc[UR18][R14.64], R97 ;  /* 0x000000610e005986 */ /* 0x0001e2000c101512 */
[----:B------:R-:W2:Y:S03]  /*deb0*/  LDC R20, c[0x0][0x248] ;  /* 0x00009200ff147b82 */ /* 0x000ea60000000800 */
[----:B------:R0:W-:Y:S01]  /*dec0*/  @P6 STG.E.U16 desc[UR18][R10.64], R98 ;  /* 0x000000620a006986 */ /* 0x0001e2000c101512 */
[----:B----4-:R-:W-:-:S02]  /*ded0*/  LEA R12, P6, R16, R122, 0x1 ;  /* 0x0000007a100c7211 */ /* 0x010fc400078c08ff */
[----:B------:R-:W-:Y:S01]  /*dee0*/  ISETP.LT.AND P3, PT, R3, UR4, !P0 ;  /* 0x0000000403007c0c */ /* 0x000fe2000c761270 */
[----:B-1----:R-:W-:Y:S01]  /*def0*/  IMAD R3, R17, 0x2, R16 ;  /* 0x0000000211037824 */ /* 0x002fe200078e0210 */
[-C--:B------:R-:W-:Y:S01]  /*df00*/  LEA.HI.X.SX32 R13, R16, R123.reuse, 0x1, P6 ;  /* 0x0000007b100d7211 */ /* 0x080fe200030f0eff */
[----:B------:R-:W-:Y:S01]  /*df10*/  ULDC UR4, c[0x0][0x22c] ;  /* 0x00008b0000047ab9 */ /* 0x000fe20000000800 */
[----:B------:R-:W1:Y:S01]  /*df20*/  LDC R16, c[0x0][0x248] ;  /* 0x00009200ff107b82 */ /* 0x000e620000000800 */
[----:B---3--:R-:W-:Y:S01]  /*df30*/  IMAD R7, R22, 0x2, R3 ;  /* 0x0000000216077824 */ /* 0x008fe200078e0203 */
[----:B0-----:R-:W-:Y:S02]  /*df40*/  LEA R14, P6, R3, R122, 0x1 ;  /* 0x0000007a030e7211 */ /* 0x001fe400078c08ff */
[----:B------:R-:W-:Y:S02]  /*df50*/  PRMT R99, R99, 0x7632, R99 ;  /* 0x0000763263637816 */ /* 0x000fe40000000063 */
[----:B------:R-:W-:-:S02]  /*df60*/  LEA.HI.X.SX32 R15, R3, R123, 0x1, P6 ;  /* 0x0000007b030f7211 */ /* 0x000fc400030f0eff */
[----:B------:R-:W0:Y:S01]  /*df70*/  LDC R22, c[0x0][0x248] ;  /* 0x00009200ff167b82 */ /* 0x000e220000000800 */
[CC--:B------:R-:W-:Y:S01]  /*df80*/  LEA R10, P6, R7.reuse, R122.reuse, 0x1 ;  /* 0x0000007a070a7211 */ /* 0x0c0fe200078c08ff */
[----:B------:R3:W-:Y:S01]  /*df90*/  @P4 STG.E.U16 desc[UR18][R12.64], R99 ;  /* 0x000000630c004986 */ /* 0x0007e2000c101512 */
[----:B------:R-:W-:Y:S01]  /*dfa0*/  ISETP.LT.AND P5, PT, R8, UR4, !P0 ;  /* 0x0000000408007c0c */ /* 0x000fe2000c7a1270 */
[----:B------:R-:W-:Y:S01]  /*dfb0*/  ULDC UR4, c[0x0][0x22c] ;  /* 0x00008b0000047ab9 */ /* 0x000fe20000000800 */
[----:B------:R-:W-:Y:S01]  /*dfc0*/  LEA.HI.X.SX32 R11, R7, R123, 0x1, P6 ;  /* 0x0000007b070b7211 */ /* 0x000fe200030f0eff */
[----:B--2---:R-:W-:Y:S01]  /*dfd0*/  IMAD R7, R18, 0x2, R7 ;  /* 0x0000000212077824 */ /* 0x004fe200078e0207 */
[----:B------:R-:W-:Y:S01]  /*dfe0*/  ISETP.LT.AND P4, PT, R5, UR4, !P0 ;  /* 0x0000000405007c0c */ /* 0x000fe2000c781270 */
[----:B------:R-:W-:Y:S01]  /*dff0*/  ULDC UR4, c[0x0][0x22c] ;  /* 0x00008b0000047ab9 */ /* 0x000fe20000000800 */
[----:B------:R2:W-:Y:S01]  /*e000*/  @P2 STG.E.U16 desc[UR18][R14.64], R100 ;  /* 0x000000640e002986 */ /* 0x0005e2000c101512 */
[----:B------:R-:W-:Y:S01]  /*e010*/  IMAD R3, R20, 0x2, R7 ;  /* 0x0000000214037824 */ /* 0x000fe200078e0207 */
[----:B------:R-:W-:Y:S01]  /*e020*/  LEA R8, P6, R7, R122, 0x1 ;  /* 0x0000007a07087211 */ /* 0x000fe200078c08ff */
[----:B------:R-:W4:Y:S01]  /*e030*/  LDC R17, c[0x0][0x248] ;  /* 0x00009200ff117b82 */ /* 0x000f220000000800 */
[----:B------:R-:W-:Y:S01]  /*e040*/  ISETP.LT.AND P2, PT, R9, UR4, !P0 ;  /* 0x0000000409007c0c */ /* 0x000fe2000c741270 */
[----:B------:R-:W-:-:S06]  /*e050*/  ULDC UR4, c[0x0][0x22c] ;  /* 0x00008b0000047ab9 */ /* 0x000fcc0000000800 */
[----:B---3--:R-:W3:Y:S01]  /*e060*/  LDC R12, c[0x0][0x248] ;  /* 0x00009200ff0c7b82 */ /* 0x008ee20000000800 */
[----:B------:R0:W-:Y:S01]  /*e070*/  @P3 STG.E.U16 desc[UR18][R10.64], R101 ;  /* 0x000000650a003986 */ /* 0x0001e2000c101512 */
[----:B------:R-:W-:Y:S01]  /*e080*/  LEA.HI.X.SX32 R9, R7, R123, 0x1, P6 ;  /* 0x0000007b07097211 */ /* 0x000fe200030f0eff */
[----:B-1----:R-:W-:Y:S01]  /*e090*/  IMAD R7, R16, 0x2, R3 ;  /* 0x0000000210077824 */ /* 0x002fe200078e0203 */
[----:B------:R-:W-:Y:S01]  /*e0a0*/  ISETP.LT.AND P3, PT, R4, UR4, !P0 ;  /* 0x0000000404007c0c */ /* 0x000fe2000c761270 */
[----:B------:R-:W-:-:S03]  /*e0b0*/  ULDC UR4, c[0x0][0x22c] ;  /* 0x00008b0000047ab9 */ /* 0x000fc60000000800 */
[----:B--2---:R-:W1:Y:S01]  /*e0c0*/  LDC R14, c[0x0][0x248] ;  /* 0x00009200ff0e7b82 */ /* 0x004e620000000800 */
[C---:B------:R-:W-:Y:S01]  /*e0d0*/  LEA R4, P6, R3.reuse, R122, 0x1 ;  /* 0x0000007a03047211 */ /* 0x040fe200078c08ff */
[----:B------:R-:W-:Y:S01]  /*e0e0*/  @P5 STG.E.U16 desc[UR18][R8.64], R102 ;  /* 0x0000006608005986 */ /* 0x000fe2000c101512 */
[----:B------:R-:W-:Y:S01]  /*e0f0*/  ISETP.LT.AND P5, PT, R6, UR4, !P0 ;  /* 0x0000000406007c0c */ /* 0x000fe2000c7a1270 */
[----:B------:R-:W-:Y:S01]  /*e100*/  ULDC UR4, c[0x0][0x22c] ;  /* 0x00008b0000047ab9 */ /* 0x000fe20000000800 */
[----:B------:R-:W-:-:S03]  /*e110*/  LEA.HI.X.SX32 R5, R3, R123, 0x1, P6 ;  /* 0x0000007b03057211 */ /* 0x000fc600030f0eff */
[----:B------:R-:W2:Y:S01]  /*e120*/  LDC R13, c[0x0][0x248] ;  /* 0x00009200ff0d7b82 */ /* 0x000ea20000000800 */
[----:B------:R-:W-:Y:S01]  /*e130*/  LEA R6, P6, R7, R122, 0x1 ;  /* 0x0000007a07067211 */ /* 0x000fe200078c08ff */
[----:B0-----:R-:W-:-:S06]  /*e140*/  IMAD R3, R22, 0x2, R7 ;  /* 0x0000000216037824 */ /* 0x001fcc00078e0207 */
[----:B------:R-:W0:Y:S01]  /*e150*/  LDC R16, c[0x0][0x248] ;  /* 0x00009200ff107b82 */ /* 0x000e220000000800 */
[-C--:B------:R-:W-:Y:S02]  /*e160*/  LEA.HI.X.SX32 R7, R7, R123.reuse, 0x1, P6 ;  /* 0x0000007b07077211 */ /* 0x080fe400030f0eff */
[C---:B------:R-:W-:Y:S01]  /*e170*/  LEA R10, P6, R3.reuse, R122, 0x1 ;  /* 0x0000007a030a7211 */ /* 0x040fe200078c08ff */
[----:B------:R4:W-:Y:S01]  /*e180*/  @P4 STG.E.U16 desc[UR18][R4.64], R103 ;  /* 0x0000006704004986 */ /* 0x0009e2000c101512 */
[----:B------:R-:W-:Y:S02]  /*e190*/  PRMT R100, R100, 0x7632, R100 ;  /* 0x0000763264647816 */ /* 0x000fe40000000064 */
[----:B------:R-:W-:Y:S01]  /*e1a0*/  LEA.HI.X.SX32 R11, R3, R123, 0x1, P6 ;  /* 0x0000007b030b7211 */ /* 0x000fe200030f0eff */
[----:B---3--:R-:W-:Y:S01]  /*e1b0*/  IMAD R3, R12, 0x2, R3 ;  /* 0x000000020c037824 */ /* 0x008fe200078e0203 */
[----:B------:R-:W3:Y:S01]  /*e1c0*/  LDC R15, c[0x0][0x248] ;  /* 0x00009200ff0f7b82 */ /* 0x000ee20000000800 */
[----:B------:R1:W-:Y:S01]  /*e1d0*/  @P2 STG.E.U16 desc[UR18][R6.64], R100 ;  /* 0x0000006406002986 */ /* 0x0003e2000c101512 */
[----:B----4-:R-:W-:Y:S01]  /*e1e0*/  PRMT R5, R101, 0x7632, R5 ;  /* 0x0000763265057816 */ /* 0x010fe20000000005 */
[----:B-1----:R-:W-:Y:S01]  /*e1f0*/  IMAD R8, R14, 0x2, R3 ;  /* 0x000000020e087824 */ /* 0x002fe200078e0203 */
[----:B------:R-:W-:-:S04]  /*e200*/  ISETP.LT.AND P4, PT, R179, UR4, !P0 ;  /* 0x00000004b3007c0c */ /* 0x000fc8000c781270 */
[----:B------:R-:W1:Y:S01]  /*e210*/  LDC R14, c[0x0][0x248] ;  /* 0x00009200ff0e7b82 */ /* 0x000e620000000800 */
[----:B------:R-:W-:Y:S01]  /*e220*/  PRMT R102, R102, 0x7632, R102 ;  /* 0x0000763266667816 */ /* 0x000fe20000000066 */
[----:B------:R4:W-:Y:S01]  /*e230*/  @P3 STG.E.U16 desc[UR18][R10.64], R5 ;  /* 0x000000050a003986 */ /* 0x0009e2000c101512 */
[-C--:B------:R-:W-:Y:S01]  /*e240*/  LEA R4, P3, R3, R122.reuse, 0x1 ;  /* 0x0000007a03047211 */ /* 0x080fe200078608ff */
[----:B------:R-:W-:Y:S01]  /*e250*/  ULDC UR4, c[0x0][0x22c] ;  /* 0x00008b0000047ab9 */ /* 0x000fe20000000800 */
[----:B------:R-:W-:-:S03]  /*e260*/  LEA R6, P6, R8, R122, 0x1 ;  /* 0x0000007a08067211 */ /* 0x000fc600078c08ff */
[----:B------:R-:W1:Y:S01]  /*e270*/  LDC R18, c[0x0][0x248] ;  /* 0x00009200ff127b82 */ /* 0x000e620000000800 */
[----:B----4-:R-:W-:Y:S01]  /*e280*/  LEA.HI.X.SX32 R5, R3, R123, 0x1, P3 ;  /* 0x0000007b03057211 */ /* 0x010fe200018f0eff */
[----:B--2---:R-:W-:Y:S01]  /*e290*/  IMAD R3, R13, 0x2, R8 ;  /* 0x000000020d037824 */ /* 0x004fe200078e0208 */
[----:B------:R-:W-:-:S03]  /*e2a0*/  PRMT R103, R103, 0x7632, R103 ;  /* 0x0000763267677816 */ /* 0x000fc60000000067 */
[----:B0-----:R-:W-:Y:S01]  /*e2b0*/  IMAD R12, R16, 0x2, R3 ;  /* 0x00000002100c7824 */ /* 0x001fe200078e0203 */
[----:B------:R-:W-:Y:S01]  /*e2c0*/  LEA.HI.X.SX32 R7, R8, R123, 0x1, P6 ;  /* 0x0000007b08077211 */ /* 0x000fe200030f0eff */
[----:B------:R-:W0:Y:S01]  /*e2d0*/  LDC R16, c[0x0][0x248] ;  /* 0x00009200ff107b82 */ /* 0x000e220000000800 */
[----:B------:R-:W-:Y:S02]  /*e2e0*/  @P5 STG.E.U16 desc[UR18][R4.64], R102 ;  /* 0x0000006604005986 */ /* 0x000fe4000c101512 */
[-C--:B------:R-:W-:Y:S02]  /*e2f0*/  LEA R10, P6, R12, R122.reuse, 0x1 ;  /* 0x0000007a0c0a7211 */ /* 0x080fe400078c08ff */
[----:B------:R-:W-:Y:S01]  /*e300*/  ISETP.LT.AND P2, PT, R180, UR4, !P0 ;  /* 0x00000004b4007c0c */ /* 0x000fe2000c741270 */
[----:B------:R2:W-:Y:S01]  /*e310*/  @P4 STG.E.U16 desc[UR18][R6.64], R103 ;  /* 0x0000006706004986 */ /* 0x0005e2000c101512 */
[----:B------:R-:W-:Y:S01]  /*e320*/  ULDC UR4, c[0x0][0x22c] ;  /* 0x00008b0000047ab9 */ /* 0x000fe20000000800 */
[----:B------:R-:W-:-:S02]  /*e330*/  LEA R8, P4, R3, R122, 0x1 ;  /* 0x0000007a03087211 */ /* 0x000fc400078808ff */
[-C--:B------:R-:W-:Y:S01]  /*e340*/  LEA.HI.X.SX32 R11, R12, R123.reuse, 0x1, P6 ;  /* 0x0000007b0c0b7211 */ /* 0x080fe200030f0eff */
[----:B---3--:R-:W-:Y:S01]  /*e350*/  IMAD R12, R15, 0x2, R12 ;  /* 0x000000020f0c7824 */ /* 0x008fe200078e020c */
[----:B------:R-:W-:Y:S01]  /*e360*/  ISETP.LT.AND P3, PT, R182, UR4, !P0 ;  /* 0x00000004b6007c0c */ /* 0x000fe2000c761270 */
[----:B------:R-:W-:Y:S01]  /*e370*/  ULDC UR4, c[0x0][0x22c] ;  /* 0x00008b0000047ab9 */ /* 0x000fe20000000800 */
[-C--:B------:R-:W-:Y:S01]  /*e380*/  LEA.HI.X.SX32 R9, R3, R123.reuse, 0x1, P4 ;  /* 0x0000007b03097211 */ /* 0x080fe200020f0eff */
[----:B------:R-:W-:Y:S02]  /*e390*/  IMAD R3, R17, 0x2, R12 ;  /* 0x0000000211037824 */ /* 0x000fe400078e020c */
[----:B------:R-:W3:Y:S01]  /*e3a0*/  LDC R17, c[0x0][0x248] ;  /* 0x00009200ff117b82 */ /* 0x000ee20000000800 */
[----:B------:R-:W-:Y:S02]  /*e3b0*/  ISETP.LT.AND P5, PT, R186, UR4, !P0 ;  /* 0x00000004ba007c0c */ /* 0x000fe4000c7a1270 */
[----:B------:R-:W-:Y:S01]  /*e3c0*/  ISETP.LT.AND P4, PT, R187, UR5, !P0 ;  /* 0x00000005bb007c0c */ /* 0x000fe2000c781270 */
[----:B------:R-:W-:Y:S01]  /*e3d0*/  @P2 STG.E.U16 desc[UR18][R8.64], R104 ;  /* 0x0000006808002986 */ /* 0x000fe2000c101512 */
[CC--:B--2---:R-:W-:Y:S01]  /*e3e0*/  LEA R6, P6, R3.reuse, R122.reuse, 0x1 ;  /* 0x0000007a03067211 */ /* 0x0c4fe200078c08ff */
[----:B------:R-:W-:Y:S01]  /*e3f0*/  ULDC UR4, c[0x0][0x22c] ;  /* 0x00008b0000047ab9 */ /* 0x000fe20000000800 */
[----:B------:R-:W-:Y:S01]  /*e400*/  LEA R4, P2, R12, R122, 0x1 ;  /* 0x0000007a0c047211 */ /* 0x000fe200078408ff */
[----:B------:R2:W-:Y:S01]  /*e410*/  @P3 STG.E.U16 desc[UR18][R10.64], R105 ;  /* 0x000000690a003986 */ /* 0x0005e2000c101512 */
[-C--:B------:R-:W-:Y:S01]  /*e420*/  LEA.HI.X.SX32 R7, R3, R123.reuse, 0x1, P6 ;  /* 0x0000007b03077211 */ /* 0x080fe200030f0eff */
[----:B-1----:R-:W-:Y:S01]  /*e430*/  IMAD R3, R14, 0x2, R3 ;  /* 0x000000020e037824 */ /* 0x002fe200078e0203 */
[----:B------:R-:W-:Y:S01]  /*e440*/  LEA.HI.X.SX32 R5, R12, R123, 0x1, P2 ;  /* 0x0000007b0c057211 */ /* 0x000fe200010f0eff */
[----:B------:R-:W-:Y:S01]  /*e450*/  ULDC UR5, c[0x0][0x22c] ;  /* 0x00008b0000057ab9 */ /* 0x000fe20000000800 */
[----:B------:R-:W-:Y:S01]  /*e460*/  ISETP.LT.AND P3, PT, R188, UR4, !P0 ;  /* 0x00000004bc007c0c */ /* 0x000fe2000c761270 */
[----:B------:R-:W1:Y:S01]  /*e470*/  LDS.128 R12, [R2] ;  /* 0x00000000020c7984 */ /* 0x000e620000000c00 */
[----:B--2---:R-:W2:Y:S01]  /*e480*/  LDC R11, c[0x0][0x248] ;  /* 0x00009200ff0b7b82 */ /* 0x004ea20000000800 */
[----:B0-----:R-:W-:-:S02]  /*e490*/  IMAD R10, R16, 0x2, R3 ;  /* 0x00000002100a7824 */ /* 0x001fc400078e0203 */
[----:B------:R0:W-:Y:S01]  /*e4a0*/  @P5 STG.E.U16 desc[UR18][R4.64], R106 ;  /* 0x0000006a04005986 */ /* 0x0001e2000c101512 */
[----:B------:R-:W-:Y:S01]  /*e4b0*/  PRMT R104, R104, 0x7632, R104 ;  /* 0x0000763268687816 */ /* 0x000fe20000000068 */
[----:B------:R-:W-:-:S03]  /*e4c0*/  ULDC UR4, c[0x0][0x22c] ;  /* 0x00008b0000047ab9 */ /* 0x000fc60000000800 */
[----:B------:R-:W4:Y:S01]  /*e4d0*/  LDC R16, c[0x0][0x248] ;  /* 0x00009200ff107b82 */ /* 0x000f220000000800 */
[----:B------:R3:W-:Y:S01]  /*e4e0*/  @P4 STG.E.U16 desc[UR18][R6.64], R107 ;  /* 0x0000006b06004986 */ /* 0x0007e2000c101512 */
[----:B------:R-:W-:-:S04]  /*e4f0*/  LEA R8, P4, R3, R122, 0x1 ;  /* 0x0000007a03087211 */ /* 0x000fc800078808ff */
[-C--:B------:R-:W-:Y:S02]  /*e500*/  LEA.HI.X.SX32 R9, R3, R123.reuse, 0x1, P4 ;  /* 0x0000007b03097211 */ /* 0x080fe400020f0eff */
[-C--:B0-----:R-:W-:Y:S01]  /*e510*/  LEA R4, P6, R10, R122.reuse, 0x1 ;  /* 0x0000007a0a047211 */ /* 0x081fe200078c08ff */
[----:B---3--:R-:W-:Y:S02]  /*e520*/  IMAD R6, R17, 0x2, R10 ;  /* 0x0000000211067824 */ /* 0x008fe400078e020a */
[----:B------:R-:W0:Y:S01]  /*e530*/  LDC R17, c[0x0][0x248] ;  /* 0x00009200ff117b82 */ /* 0x000e220000000800 */
[----:B------:R3:W-:Y:S01]  /*e540*/  @P3 STG.E.U16 desc[UR18][R8.64], R104 ;  /* 0x0000006808003986 */ /* 0x0007e2000c101512 */
[----:B------:R-:W-:Y:S01]  /*e550*/  ISETP.LT.AND P2, PT, R194, UR5, !P0 ;  /* 0x00000005c2007c0c */ /* 0x000fe2000c741270 */
[----:B--2---:R-:W-:Y:S01]  /*e560*/  IMAD R7, R11, 0x2, R6 ;  /* 0x000000020b077824 */ /* 0x004fe200078e0206 */
[----:B------:R-:W-:Y:S02]  /*e570*/  LEA.HI.X.SX32 R5, R10, R123, 0x1, P6 ;  /* 0x0000007b0a057211 */ /* 0x000fe400030f0eff */
[----:B------:R-:W-:-:S02]  /*e580*/  LEA R2, P6, R6, R122, 0x1 ;  /* 0x0000007a06027211 */ /* 0x000fc400078c08ff */
[----:B------:R-:W2:Y:S08]  /*e590*/  LDC R10, c[0x0][0x248] ;  /* 0x00009200ff0a7b82 */ /* 0x000eb00000000800 */
[----:B---3--:R-:W3:Y:S01]  /*e5a0*/  LDC R9, c[0x0][0x248] ;  /* 0x00009200ff097b82 */ /* 0x008ee20000000800 */
[----:B------:R-:W-:Y:S01]  /*e5b0*/  ISETP.LT.AND P5, PT, R195, UR4, !P0 ;  /* 0x00000004c3007c0c */ /* 0x000fe2000c7a1270 */
[----:B----4-:R-:W-:Y:S01]  /*e5c0*/  IMAD R8, R16, 0x2, R7 ;  /* 0x0000000210087824 */ /* 0x010fe200078e0207 */
[----:B------:R-:W-:Y:S01]  /*e5d0*/  PRMT R105, R105, 0x7632, R105 ;  /* 0x0000763269697816 */ /* 0x000fe20000000069 */
[----:B------:R-:W-:Y:S01]  /*e5e0*/  ULDC UR4, c[0x0][0x22c] ;  /* 0x00008b0000047ab9 */ /* 0x000fe20000000800 */
[----:B------:R-:W-:-:S02]  /*e5f0*/  LEA.HI.X.SX32 R3, R6, R123, 0x1, P6 ;  /* 0x0000007b06037211 */ /* 0x000fc400030f0eff */
[CC--:B------:R-:W-:Y:S01]  /*e600*/  LEA R6, P6, R7.reuse, R122.reuse, 0x1 ;  /* 0x0000007a07067211 */ /* 0x0c0fe200078c08ff */
[----:B------:R-:W4:Y:S01]  /*e610*/  LDC R16, c[0x0][0x248] ;  /* 0x00009200ff107b82 */ /* 0x000f220000000800 */
[----:B------:R-:W-:Y:S01]  /*e620*/  ISETP.LT.AND P4, PT, R196, UR4, !P0 ;  /* 0x00000004c4007c0c */ /* 0x000fe2000c781270 */
[----:B------:R1:W-:Y:S01]  /*e630*/  @P2 STG.E.U16 desc[UR18][R4.64], R105 ;  /* 0x0000006904002986 */ /* 0x0003e2000c101512 */
[-C--:B------:R-:W-:Y:S01]  /*e640*/  LEA.HI.X.SX32 R7, R7, R123.reuse, 0x1, P6 ;  /* 0x0000007b07077211 */ /* 0x080fe200030f0eff */
[----:B------:R-:W-:Y:S01]  /*e650*/  ULDC UR4, c[0x0][0x22c] ;  /* 0x00008b0000047ab9 */ /* 0x000fe20000000800 */
[----:B------:R-:W-:Y:S02]  /*e660*/  PRMT R106, R106, 0x7632, R106 ;  /* 0x000076326a6a7816 */ /* 0x000fe4000000006a */
[----:B------:R-:W-:Y:S01]  /*e670*/  ISETP.LT.AND P3, PT, R200, UR4, !P0 ;  /* 0x00000004c8007c0c */ /* 0x000fe2000c761270 */
[----:B------:R-:W-:Y:S01]  /*e680*/  ULDC UR4, c[0x0][0x22c] ;  /* 0x00008b0000047ab9 */ /* 0x000fe20000000800 */
[----:B------:R-:W4:Y:S01]  /*e690*/  LDC R11, c[0x0][0x248] ;  /* 0x00009200ff0b7b82 */ /* 0x000f220000000800 */
[C---:B-1----:R-:W-:Y:S01]  /*e6a0*/  LEA R4, P6, R8.reuse, R122, 0x1 ;  /* 0x0000007a08047211 */ /* 0x042fe200078c08ff */
[----:B------:R1:W-:Y:S03]  /*e6b0*/  @P5 STG.E.U16 desc[UR18][R2.64], R106 ;  /* 0x0000006a02005986 */ /* 0x0003e6000c101512 */
[----:B------:R-:W-:Y:S01]  /*e6c0*/  LEA.HI.X.SX32 R5, R8, R123, 0x1, P6 ;  /* 0x0000007b08057211 */ /* 0x000fe200030f0eff */
[----:B0-----:R-:W-:Y:S01]  /*e6d0*/  IMAD R8, R17, 0x2, R8 ;  /* 0x0000000211087824 */ /* 0x001fe200078e0208 */
[----:B------:R-:W-:Y:S01]  /*e6e0*/  ISETP.LT.AND P2, PT, R202, UR4, !P0 ;  /* 0x00000004ca007c0c */ /* 0x000fe2000c741270 */
[----:B------:R-:W-:Y:S01]  /*e6f0*/  ULDC UR4, c[0x0][0x22c] ;  /* 0x00008b0000047ab9 */ /* 0x000fe20000000800 */
[----:B------:R-:W0:Y:S01]  /*e700*/  LDC R17, c[0x0][0x248] ;  /* 0x00009200ff117b82 */ /* 0x000e220000000800 */
[----:B---3--:R-:W-:Y:S01]  /*e710*/  IMAD R9, R9, 0x2, R8 ;  /* 0x0000000209097824 */ /* 0x008fe200078e0208 */
[----:B------:R-:W-:Y:S01]  /*e720*/  ISETP.LT.AND P5, PT, R205, UR4, !P0 ;  /* 0x00000004cd007c0c */ /* 0x000fe2000c7a1270 */
[----:B------:R-:W-:Y:S01]  /*e730*/  ULDC UR4, c[0x0][0x22c] ;  /* 0x00008b0000047ab9 */ /* 0x000fe20000000800 */
[----:B-1----:R-:W-:-:S02]  /*e740*/  PRMT R3, R107, 0x7632, R3 ;  /* 0x000076326b037816 */ /* 0x002fc40000000003 */
[----:B------:R-:W-:-:S03]  /*e750*/  LEA R2, P6, R8, R122, 0x1 ;  /* 0x0000007a08027211 */ /* 0x000fc600078c08ff */
[----:B------:R1:W-:Y:S01]  /*e760*/  @P4 STG.E.U16 desc[UR18][R6.64], R3 ;  /* 0x0000000306004986 */ /* 0x0003e2000c101512 */
[----:B------:R-:W-:Y:S01]  /*e770*/  ISETP.LT.AND P4, PT, R206, UR4, !P0 ;  /* 0x00000004ce007c0c */ /* 0x000fe2000c781270 */
[----:B------:R-:W-:Y:S02]  /*e780*/  ULDC UR4, c[0x0][0x22c] ;  /* 0x00008b0000047ab9 */ /* 0x000fe40000000800 */
[----:B------:R2:W-:Y:S01]  /*e790*/  @P3 STG.E.U16 desc[UR18][R4.64], R12 ;  /* 0x0000000c04003986 */ /* 0x0005e2000c101512 */
[----:B------:R-:W-:Y:S01]  /*e7a0*/  ISETP.LT.AND P3, PT, R207, UR4, !P0 ;  /* 0x00000004cf007c0c */ /* 0x000fe2000c761270 */
[----:B------:R-:W-:Y:S01]  /*e7b0*/  ULDC UR4, c[0x0][0x22c] ;  /* 0x00008b0000047ab9 */ /* 0x000fe20000000800 */
[----:B-1----:R-:W-:Y:S02]  /*e7c0*/  LEA.HI.X.SX32 R3, R8, R123, 0x1, P6 ;  /* 0x0000007b08037211 */ /* 0x002fe400030f0eff */
[----:B------:R-:W-:Y:S01]  /*e7d0*/  LEA R6, P6, R9, R122, 0x1 ;  /* 0x0000007a09067211 */ /* 0x000fe200078c08ff */
[----:B--2---:R-:W-:-:S03]  /*e7e0*/  IMAD R5, R10, 0x2, R9 ;  /* 0x000000020a057824 */ /* 0x004fc600078e0209 */
[-C--:B------:R-:W-:Y:S01]  /*e7f0*/  LEA.HI.X.SX32 R7, R9, R123.reuse, 0x1, P6 ;  /* 0x0000007b09077211 */ /* 0x080fe200030f0eff */
[----:B------:R1:W-:Y:S01]  /*e800*/  @P2 STG.E.U16 desc[UR18][R2.64], R13 ;  /* 0x0000000d02002986 */ /* 0x0003e2000c101512 */
[----:B----4-:R-:W-:Y:S01]  /*e810*/  IMAD R9, R16, 0x2, R5 ;  /* 0x0000000210097824 */ /* 0x010fe200078e0205 */
[----:B------:R-:W-:Y:S01]  /*e820*/  ISETP.LT.AND P2, PT, R208, UR4, !P0 ;  /* 0x00000004d0007c0c */ /* 0x000fe2000c741270 */
[----:B------:R-:W-:Y:S01]  /*e830*/  ULDC UR4, c[0x0][0x22c] ;  /* 0x00008b0000047ab9 */ /* 0x000fe20000000800 */
[-C--:B------:R-:W-:Y:S01]  /*e840*/  LEA R4, P6, R5, R122.reuse, 0x1 ;  /* 0x0000007a05047211 */ /* 0x080fe200078c08ff */
[----:B------:R2:W-:Y:S01]  /*e850*/  @P5 STG.E.U16 desc[UR18][R6.64], R14 ;  /* 0x0000000e06005986 */ /* 0x0005e2000c101512 */
[----:B------:R-:W-:Y:S02]  /*e860*/  LEA R8, P5, R9, R122, 0x1 ;  /* 0x0000007a09087211 */ /* 0x000fe400078a08ff */
[----:B------:R-:W-:Y:S01]  /*e870*/  ISETP.LT.AND P0, PT, R0, UR4, !P0 ;  /* 0x0000000400007c0c */ /* 0x000fe2000c701270 */
[----:B------:R-:W-:Y:S01]  /*e880*/  IMAD R0, R18, 0x2, R9 ;  /* 0x0000000212007824 */ /* 0x000fe200078e0209 */
[----:B------:R-:W-:-:S02]  /*e890*/  LEA.HI.X.SX32 R5, R5, R123, 0x1, P6 ;  /* 0x0000007b05057211 */ /* 0x000fc400030f0eff */
[----:B------:R-:W-:Y:S01]  /*e8a0*/  PRMT R12, R12, 0x7632, R12 ;  /* 0x000076320c0c7816 */ /* 0x000fe2000000000c */
[----:B------:R-:W-:Y:S01]  /*e8b0*/  IMAD R10, R11, 0x2, R0 ;  /* 0x000000020b0a7824 */ /* 0x000fe200078e0200 */
[----:B------:R-:W-:Y:S01]  /*e8c0*/  LEA.HI.X.SX32 R9, R9, R123, 0x1, P5 ;  /* 0x0000007b09097211 */ /* 0x000fe200028f0eff */
[----:B------:R3:W-:Y:S01]  /*e8d0*/  @P4 STG.E.U16 desc[UR18][R4.64], R15 ;  /* 0x0000000f04004986 */ /* 0x0007e2000c101512 */
[----:B-1----:R-:W-:-:S03]  /*e8e0*/  LEA R2, P4, R0, R122, 0x1 ;  /* 0x0000007a00027211 */ /* 0x002fc600078808ff */
[----:B------:R3:W-:Y:S01]  /*e8f0*/  @P3 STG.E.U16 desc[UR18][R8.64], R12 ;  /* 0x0000000c08003986 */ /* 0x0007e2000c101512 */
[-C--:B--2---:R-:W-:Y:S01]  /*e900*/  LEA R6, P3, R10, R122.reuse, 0x1 ;  /* 0x0000007a0a067211 */ /* 0x084fe200078608ff */
[----:B0-----:R-:W-:Y:S01]  /*e910*/  IMAD R11, R17, 0x2, R10 ;  /* 0x00000002110b7824 */ /* 0x001fe200078e020a */
[-C--:B------:R-:W-:Y:S02]  /*e920*/  LEA.HI.X.SX32 R3, R0, R123.reuse, 0x1, P4 ;  /* 0x0000007b00037211 */ /* 0x080fe400020f0eff */
[----:B------:R-:W-:Y:S02]  /*e930*/  PRMT R13, R13, 0x7632, R13 ;  /* 0x000076320d0d7816 */ /* 0x000fe4000000000d */
[----:B------:R-:W-:Y:S02]  /*e940*/  LEA.HI.X.SX32 R7, R10, R123, 0x1, P3 ;  /* 0x0000007b0a077211 */ /* 0x000fe400018f0eff */
[----:B------:R-:W-:Y:S01]  /*e950*/  PRMT R14, R14, 0x7632, R14 ;  /* 0x000076320e0e7816 */ /* 0x000fe2000000000e */
[----:B------:R3:W-:Y:S01]  /*e960*/  @P2 STG.E.U16 desc[UR18][R2.64], R13 ;  /* 0x0000000d02002986 */ /* 0x0007e2000c101512 */
[----:B------:R-:W-:-:S03]  /*e970*/  LEA R122, P3, R11, R122, 0x1 ;  /* 0x0000007a0b7a7211 */ /* 0x000fc600078608ff */
[----:B------:R3:W-:Y:S01]  /*e980*/  @P0 STG.E.U16 desc[UR18][R6.64], R14 ;  /* 0x0000000e06000986 */ /* 0x0007e2000c101512 */
[----:B------:R-:W-:Y:S01]  /*e990*/  LEA.HI.X.SX32 R123, R11, R123, 0x1, P3 ;  /* 0x0000007b0b7b7211 */ /* 0x000fe200018f0eff */
[----:B------:R-:W-:Y:S08]  /*e9a0*/  @!P1 EXIT ;  /* 0x000000000000994d */ /* 0x000ff00003800000 */
[----:B------:R-:W-:-:S05]  /*e9b0*/  PRMT R61, R15, 0x7632, R61 ;  /* 0x000076320f3d7816 */ /* 0x000fca000000003d */
[----:B------:R-:W-:Y:S01]  /*e9c0*/  STG.E.U16 desc[UR18][R122.64], R61 ;  /* 0x0000003d7a007986 */ /* 0x000fe2000c101512 */
[----:B------:R-:W-:Y:S05]  /*e9d0*/  EXIT ;  /* 0x000000000000794d */ /* 0x000fea0003800000 */
.L_x_2:
[----:B------:R-:W-:-:S00]  /*e9e0*/  BRA `(.L_x_2) ;  /* 0xfffffffc00fc7947 */ /* 0x000fc0000383ffff */
[----:B------:R-:W-:-:S00]  /*e9f0*/  NOP ;  /* 0x0000000000007918 */ /* 0x000fc00000000000 */
        /* <DEDUP_REMOVED lines=8> */
.L_x_3:


//--------------------- .nv.shared.matmul_kernel  --------------------------
	.section	.nv.shared.matmul_kernel,"aw",@nobits
	.sectionflags	@""
	.align	16
	.zero		1024


//--------------------- .nv.shared.reserved.0     --------------------------
	.section	.nv.shared.reserved.0,"aw",@nobits
	.weak		__nv_reservedSMEM_offset_0_alias
	.size		__nv_reservedSMEM_offset_0_alias, 0, 0
	.other		__nv_reservedSMEM_offset_0_alias,@"STO_CUDA_RESERVED_SHARED STV_DEFAULT"
__nv_reservedSMEM_offset_0_alias:
	.zero		0


//--------------------- .nv.constant0.matmul_kernel --------------------------
	.section	.nv.constant0.matmul_kernel,"a",@progbits
	.sectionflags	@""
	.align	4
.nv.constant0.matmul_kernel:
	.zero		608


//--------------------- SYMBOLS --------------------------

	.type		.nv.reservedSmem.offset0,@object
	.size		.nv.reservedSmem.offset0,0x4
